//
// Generated by NVIDIA NVVM Compiler
//
// Compiler Build ID: CL-36424714
// Cuda compilation tools, release 13.0, V13.0.88
// Based on NVVM 20.0.0
//

.version 9.0
.target sm_100
.address_size 64

	// .globl	dilation
.extern .shared .align 16 .b8 smem[];

.visible .entry dilation(
	.param .u64 .ptr .align 1 dilation_param_0,
	.param .u64 .ptr .align 1 dilation_param_1,
	.param .u32 dilation_param_2,
	.param .u32 dilation_param_3,
	.param .u32 dilation_param_4,
	.param .u32 dilation_param_5
)
{
	.reg .pred 	%p<55>;
	.reg .b32 	%r<341>;
	.reg .b64 	%rd<61>;

	ld.param.u64 	%rd13, [dilation_param_0];
	ld.param.u64 	%rd14, [dilation_param_1];
	ld.param.u32 	%r81, [dilation_param_2];
	ld.param.u32 	%r82, [dilation_param_4];
	ld.param.u32 	%r83, [dilation_param_5];
	cvta.to.global.u64 	%rd1, %rd14;
	cvta.to.global.u64 	%rd2, %rd13;
	mov.u32 	%r1, %tid.x;
	mov.u32 	%r2, %tid.y;
	mov.u32 	%r3, %ctaid.x;
	setp.ne.s32 	%p1, %r1, 0;
	@%p1 bra 	$L__BB0_12;
	setp.lt.s32 	%p12, %r81, 1;
	@%p12 bra 	$L__BB0_49;
	mul.lo.s32 	%r160, %r81, %r3;
	mul.lo.s32 	%r4, %r81, %r2;
	mad.lo.s32 	%r5, %r160, %r82, %r4;
	add.s32 	%r161, %r81, -1;
	and.b32  	%r6, %r81, 7;
	setp.lt.u32 	%p13, %r161, 7;
	mov.u32 	%r329, %r81;
	@%p13 bra 	$L__BB0_8;
	and.b32  	%r163, %r81, 2147483640;
	neg.s32 	%r321, %r163;
	mad.lo.s32 	%r164, %r81, %r2, %r81;
	shl.b32 	%r165, %r164, 2;
	mov.u32 	%r166, smem;
	add.s32 	%r167, %r165, %r166;
	add.s32 	%r320, %r167, -16;
	add.s64 	%rd3, %rd2, -16;
	cvt.s64.s32 	%rd4, %r5;
	mov.b32 	%r319, 0;
	cvt.s64.s32 	%rd28, %r81;
	add.s64 	%rd29, %rd4, %rd28;
	shl.b64 	%rd30, %rd29, 2;
	add.s64 	%rd31, %rd2, %rd30;
	mov.u32 	%r329, %r81;
$L__BB0_4:
	.pragma "nounroll";
	cvt.s64.s32 	%rd25, %r329;
	add.s64 	%rd26, %rd4, %rd25;
	shl.b64 	%rd27, %rd26, 2;
	add.s64 	%rd5, %rd3, %rd27;
	setp.ne.s32 	%p14, %r319, 0;
	@%p14 bra 	$L__BB0_6;
	ld.global.u32 	%r170, [%rd31+-4];
	add.s32 	%r171, %r81, %r4;
	shl.b32 	%r172, %r171, 2;
	add.s32 	%r174, %r166, %r172;
	st.shared.u32 	[%r174+-4], %r170;
	ld.shared.u32 	%r323, [%r320+12];
	bra.uni 	$L__BB0_7;
$L__BB0_6:
	ld.global.u32 	%r168, [%rd5+12];
	ld.shared.u32 	%r169, [%r320+16];
	max.s32 	%r323, %r168, %r169;
	st.shared.u32 	[%r320+12], %r323;
$L__BB0_7:
	ld.global.u32 	%r175, [%rd5+8];
	max.s32 	%r176, %r175, %r323;
	st.shared.u32 	[%r320+8], %r176;
	ld.global.u32 	%r177, [%rd5+4];
	max.s32 	%r178, %r177, %r176;
	st.shared.u32 	[%r320+4], %r178;
	ld.global.u32 	%r179, [%rd5];
	max.s32 	%r180, %r179, %r178;
	st.shared.u32 	[%r320], %r180;
	ld.global.u32 	%r181, [%rd5+-4];
	max.s32 	%r182, %r181, %r180;
	st.shared.u32 	[%r320+-4], %r182;
	ld.global.u32 	%r183, [%rd5+-8];
	max.s32 	%r184, %r183, %r182;
	st.shared.u32 	[%r320+-8], %r184;
	ld.global.u32 	%r185, [%rd5+-12];
	max.s32 	%r186, %r185, %r184;
	st.shared.u32 	[%r320+-12], %r186;
	add.s32 	%r329, %r329, -8;
	ld.global.u32 	%r187, [%rd5+-16];
	max.s32 	%r188, %r187, %r186;
	st.shared.u32 	[%r320+-16], %r188;
	add.s32 	%r321, %r321, 8;
	add.s32 	%r320, %r320, -32;
	add.s32 	%r319, %r319, -8;
	setp.eq.s32 	%p15, %r321, 0;
	@%p15 bra 	$L__BB0_8;
	bra.uni 	$L__BB0_4;
$L__BB0_8:
	setp.eq.s32 	%p16, %r6, 0;
	@%p16 bra 	$L__BB0_49;
	and.b32  	%r38, %r81, 3;
	setp.lt.u32 	%p17, %r6, 4;
	@%p17 bra 	$L__BB0_37;
	setp.eq.s32 	%p18, %r329, %r81;
	cvt.s64.s32 	%rd32, %r329;
	cvt.s64.s32 	%rd6, %r5;
	add.s64 	%rd33, %rd6, %rd32;
	shl.b64 	%rd34, %rd33, 2;
	add.s64 	%rd7, %rd2, %rd34;
	add.s32 	%r189, %r329, %r4;
	shl.b32 	%r190, %r189, 2;
	mov.u32 	%r191, smem;
	add.s32 	%r39, %r191, %r190;
	@%p18 bra 	$L__BB0_27;
	ld.global.u32 	%r192, [%rd7+-4];
	ld.shared.u32 	%r193, [%r39];
	max.s32 	%r194, %r192, %r193;
	st.shared.u32 	[%r39+-4], %r194;
	bra.uni 	$L__BB0_28;
$L__BB0_12:
	setp.lt.s32 	%p2, %r81, 1;
	mov.b32 	%r334, 0;
	@%p2 bra 	$L__BB0_14;
	mul.lo.s32 	%r86, %r81, %r3;
	mul.lo.s32 	%r87, %r81, %r2;
	add.s32 	%r88, %r81, %r87;
	mad.lo.s32 	%r89, %r86, %r82, %r88;
	add.s32 	%r90, %r89, -1;
	mul.wide.s32 	%rd15, %r90, 4;
	add.s64 	%rd16, %rd2, %rd15;
	ld.global.u32 	%r91, [%rd16];
	mad.lo.s32 	%r92, %r82, %r81, %r87;
	shl.b32 	%r93, %r92, 2;
	mov.u32 	%r94, smem;
	add.s32 	%r95, %r94, %r93;
	st.shared.u32 	[%r95], %r91;
	mov.b32 	%r334, 1;
$L__BB0_14:
	setp.ge.s32 	%p3, %r334, %r81;
	@%p3 bra 	$L__BB0_49;
	mul.lo.s32 	%r96, %r81, %r3;
	mul.lo.s32 	%r97, %r81, %r2;
	add.s32 	%r98, %r81, %r97;
	mad.lo.s32 	%r99, %r96, %r82, %r98;
	add.s32 	%r21, %r99, -1;
	mad.lo.s32 	%r22, %r82, %r81, %r97;
	sub.s32 	%r23, %r81, %r334;
	and.b32  	%r24, %r23, 7;
	sub.s32 	%r100, %r334, %r81;
	setp.gt.u32 	%p4, %r100, -8;
	@%p4 bra 	$L__BB0_19;
	add.s32 	%r328, %r334, -1;
	and.b32  	%r101, %r23, -8;
	neg.s32 	%r327, %r101;
	mad.lo.s32 	%r102, %r3, %r82, %r2;
	mad.lo.s32 	%r103, %r81, %r102, %r81;
	add.s32 	%r326, %r334, %r103;
	add.s32 	%r104, %r2, %r82;
	mad.lo.s32 	%r105, %r81, %r104, %r334;
	shl.b32 	%r106, %r105, 2;
	mov.u32 	%r107, smem;
	add.s32 	%r108, %r106, %r107;
	add.s32 	%r325, %r108, 12;
$L__BB0_17:
	.pragma "nounroll";
	add.s32 	%r109, %r326, -1;
	mul.wide.s32 	%rd17, %r109, 4;
	add.s64 	%rd18, %rd2, %rd17;
	ld.global.u32 	%r110, [%rd18];
	ld.shared.u32 	%r111, [%r325+-16];
	max.s32 	%r112, %r110, %r111;
	st.shared.u32 	[%r325+-12], %r112;
	ld.global.u32 	%r113, [%rd18+4];
	max.s32 	%r114, %r113, %r112;
	st.shared.u32 	[%r325+-8], %r114;
	ld.global.u32 	%r115, [%rd18+8];
	max.s32 	%r116, %r115, %r114;
	st.shared.u32 	[%r325+-4], %r116;
	ld.global.u32 	%r117, [%rd18+12];
	max.s32 	%r118, %r117, %r116;
	st.shared.u32 	[%r325], %r118;
	ld.global.u32 	%r119, [%rd18+16];
	max.s32 	%r120, %r119, %r118;
	st.shared.u32 	[%r325+4], %r120;
	ld.global.u32 	%r121, [%rd18+20];
	max.s32 	%r122, %r121, %r120;
	st.shared.u32 	[%r325+8], %r122;
	ld.global.u32 	%r123, [%rd18+24];
	max.s32 	%r124, %r123, %r122;
	st.shared.u32 	[%r325+12], %r124;
	ld.global.u32 	%r125, [%rd18+28];
	max.s32 	%r126, %r125, %r124;
	st.shared.u32 	[%r325+16], %r126;
	add.s32 	%r328, %r328, 8;
	add.s32 	%r327, %r327, 8;
	add.s32 	%r326, %r326, 8;
	add.s32 	%r325, %r325, 32;
	setp.eq.s32 	%p5, %r327, 0;
	@%p5 bra 	$L__BB0_18;
	bra.uni 	$L__BB0_17;
$L__BB0_18:
	add.s32 	%r334, %r328, 1;
$L__BB0_19:
	setp.eq.s32 	%p6, %r24, 0;
	@%p6 bra 	$L__BB0_49;
	and.b32  	%r53, %r23, 3;
	setp.lt.u32 	%p7, %r24, 4;
	@%p7 bra 	$L__BB0_22;
	add.s32 	%r127, %r21, %r334;
	mul.wide.s32 	%rd19, %r127, 4;
	add.s64 	%rd20, %rd2, %rd19;
	ld.global.u32 	%r128, [%rd20];
	add.s32 	%r129, %r22, %r334;
	shl.b32 	%r130, %r129, 2;
	mov.u32 	%r131, smem;
	add.s32 	%r132, %r131, %r130;
	ld.shared.u32 	%r133, [%r132+-4];
	max.s32 	%r134, %r128, %r133;
	st.shared.u32 	[%r132], %r134;
	ld.global.u32 	%r135, [%rd20+4];
	max.s32 	%r136, %r135, %r134;
	st.shared.u32 	[%r132+4], %r136;
	ld.global.u32 	%r137, [%rd20+8];
	max.s32 	%r138, %r137, %r136;
	st.shared.u32 	[%r132+8], %r138;
	ld.global.u32 	%r139, [%rd20+12];
	max.s32 	%r140, %r139, %r138;
	st.shared.u32 	[%r132+12], %r140;
	add.s32 	%r334, %r334, 4;
$L__BB0_22:
	setp.eq.s32 	%p8, %r53, 0;
	@%p8 bra 	$L__BB0_49;
	setp.eq.s32 	%p9, %r53, 1;
	@%p9 bra 	$L__BB0_25;
	add.s32 	%r141, %r21, %r334;
	mul.wide.s32 	%rd21, %r141, 4;
	add.s64 	%rd22, %rd2, %rd21;
	ld.global.u32 	%r142, [%rd22];
	add.s32 	%r143, %r22, %r334;
	shl.b32 	%r144, %r143, 2;
	mov.u32 	%r145, smem;
	add.s32 	%r146, %r145, %r144;
	ld.shared.u32 	%r147, [%r146+-4];
	max.s32 	%r148, %r142, %r147;
	st.shared.u32 	[%r146], %r148;
	ld.global.u32 	%r149, [%rd22+4];
	max.s32 	%r150, %r149, %r148;
	st.shared.u32 	[%r146+4], %r150;
	add.s32 	%r334, %r334, 2;
$L__BB0_25:
	and.b32  	%r151, %r23, 1;
	setp.eq.b32 	%p10, %r151, 1;
	not.pred 	%p11, %p10;
	@%p11 bra 	$L__BB0_49;
	add.s32 	%r152, %r21, %r334;
	mul.wide.s32 	%rd23, %r152, 4;
	add.s64 	%rd24, %rd2, %rd23;
	ld.global.u32 	%r153, [%rd24];
	add.s32 	%r154, %r22, %r334;
	shl.b32 	%r155, %r154, 2;
	mov.u32 	%r156, smem;
	add.s32 	%r157, %r156, %r155;
	ld.shared.u32 	%r158, [%r157+-4];
	max.s32 	%r159, %r153, %r158;
	st.shared.u32 	[%r157], %r159;
	bra.uni 	$L__BB0_49;
$L__BB0_27:
	cvt.s64.s32 	%rd35, %r81;
	add.s64 	%rd36, %rd6, %rd35;
	shl.b64 	%rd37, %rd36, 2;
	add.s64 	%rd38, %rd2, %rd37;
	ld.global.u32 	%r195, [%rd38+-4];
	add.s32 	%r196, %r81, %r4;
	shl.b32 	%r197, %r196, 2;
	add.s32 	%r199, %r191, %r197;
	st.shared.u32 	[%r199+-4], %r195;
$L__BB0_28:
	add.s32 	%r200, %r329, -1;
	setp.eq.s32 	%p19, %r200, %r81;
	@%p19 bra 	$L__BB0_30;
	ld.global.u32 	%r201, [%rd7+-8];
	ld.shared.u32 	%r202, [%r39+-4];
	max.s32 	%r330, %r201, %r202;
	st.shared.u32 	[%r39+-8], %r330;
	bra.uni 	$L__BB0_31;
$L__BB0_30:
	ld.global.u32 	%r330, [%rd7+-8];
	st.shared.u32 	[%r39+-8], %r330;
$L__BB0_31:
	add.s32 	%r203, %r329, -2;
	setp.eq.s32 	%p20, %r203, %r81;
	@%p20 bra 	$L__BB0_33;
	ld.global.u32 	%r204, [%rd7+-12];
	max.s32 	%r331, %r204, %r330;
	st.shared.u32 	[%r39+-12], %r331;
	bra.uni 	$L__BB0_34;
$L__BB0_33:
	ld.global.u32 	%r331, [%rd7+-12];
	st.shared.u32 	[%r39+-12], %r331;
$L__BB0_34:
	add.s32 	%r46, %r329, -4;
	add.s32 	%r205, %r329, -3;
	setp.eq.s32 	%p21, %r205, %r81;
	@%p21 bra 	$L__BB0_36;
	ld.global.u32 	%r206, [%rd7+-16];
	max.s32 	%r207, %r206, %r331;
	st.shared.u32 	[%r39+-16], %r207;
	mov.u32 	%r329, %r46;
	bra.uni 	$L__BB0_37;
$L__BB0_36:
	ld.global.u32 	%r208, [%rd7+-16];
	st.shared.u32 	[%r39+-16], %r208;
	mov.u32 	%r329, %r46;
$L__BB0_37:
	setp.eq.s32 	%p22, %r38, 0;
	@%p22 bra 	$L__BB0_49;
	setp.eq.s32 	%p23, %r38, 1;
	@%p23 bra 	$L__BB0_45;
	setp.eq.s32 	%p24, %r329, %r81;
	cvt.s64.s32 	%rd39, %r329;
	cvt.s64.s32 	%rd8, %r5;
	add.s64 	%rd40, %rd8, %rd39;
	shl.b64 	%rd41, %rd40, 2;
	add.s64 	%rd9, %rd2, %rd41;
	add.s32 	%r209, %r329, %r4;
	shl.b32 	%r210, %r209, 2;
	mov.u32 	%r211, smem;
	add.s32 	%r48, %r211, %r210;
	@%p24 bra 	$L__BB0_41;
	ld.global.u32 	%r212, [%rd9+-4];
	ld.shared.u32 	%r213, [%r48];
	max.s32 	%r214, %r212, %r213;
	st.shared.u32 	[%r48+-4], %r214;
	bra.uni 	$L__BB0_42;
$L__BB0_41:
	cvt.s64.s32 	%rd42, %r81;
	add.s64 	%rd43, %rd8, %rd42;
	shl.b64 	%rd44, %rd43, 2;
	add.s64 	%rd45, %rd2, %rd44;
	ld.global.u32 	%r215, [%rd45+-4];
	add.s32 	%r216, %r81, %r4;
	shl.b32 	%r217, %r216, 2;
	add.s32 	%r219, %r211, %r217;
	st.shared.u32 	[%r219+-4], %r215;
$L__BB0_42:
	add.s32 	%r49, %r329, -2;
	add.s32 	%r220, %r329, -1;
	setp.eq.s32 	%p25, %r220, %r81;
	@%p25 bra 	$L__BB0_44;
	ld.global.u32 	%r221, [%rd9+-8];
	ld.shared.u32 	%r222, [%r48+-4];
	max.s32 	%r223, %r221, %r222;
	st.shared.u32 	[%r48+-8], %r223;
	mov.u32 	%r329, %r49;
	bra.uni 	$L__BB0_45;
$L__BB0_44:
	ld.global.u32 	%r224, [%rd9+-8];
	st.shared.u32 	[%r48+-8], %r224;
	mov.u32 	%r329, %r49;
$L__BB0_45:
	and.b32  	%r225, %r81, 1;
	setp.eq.b32 	%p26, %r225, 1;
	not.pred 	%p27, %p26;
	@%p27 bra 	$L__BB0_49;
	setp.eq.s32 	%p28, %r329, %r81;
	@%p28 bra 	$L__BB0_48;
	cvt.s64.s32 	%rd46, %r5;
	cvt.s64.s32 	%rd47, %r329;
	add.s64 	%rd48, %rd46, %rd47;
	shl.b64 	%rd49, %rd48, 2;
	add.s64 	%rd50, %rd2, %rd49;
	ld.global.u32 	%r226, [%rd50+-4];
	add.s32 	%r227, %r329, %r4;
	shl.b32 	%r228, %r227, 2;
	mov.u32 	%r229, smem;
	add.s32 	%r230, %r229, %r228;
	ld.shared.u32 	%r231, [%r230];
	max.s32 	%r232, %r226, %r231;
	st.shared.u32 	[%r230+-4], %r232;
	bra.uni 	$L__BB0_49;
$L__BB0_48:
	cvt.s64.s32 	%rd51, %r5;
	cvt.s64.s32 	%rd52, %r81;
	add.s64 	%rd53, %rd51, %rd52;
	shl.b64 	%rd54, %rd53, 2;
	add.s64 	%rd55, %rd2, %rd54;
	ld.global.u32 	%r233, [%rd55+-4];
	add.s32 	%r234, %r81, %r4;
	shl.b32 	%r235, %r234, 2;
	mov.u32 	%r236, smem;
	add.s32 	%r237, %r236, %r235;
	st.shared.u32 	[%r237+-4], %r233;
$L__BB0_49:
	setp.ne.s32 	%p29, %r1, 0;
	bar.sync 	0;
	setp.lt.s32 	%p30, %r81, 1;
	or.pred  	%p31, %p29, %p30;
	@%p31 bra 	$L__BB0_90;
	mul.lo.s32 	%r239, %r81, %r3;
	mul.lo.s32 	%r58, %r81, %r2;
	add.s32 	%r240, %r81, -1;
	shr.u32 	%r241, %r240, 1;
	add.s32 	%r242, %r241, %r58;
	mad.lo.s32 	%r59, %r239, %r82, %r242;
	mul.lo.s32 	%r60, %r82, %r81;
	and.b32  	%r61, %r81, 7;
	setp.lt.u32 	%p32, %r81, 8;
	mov.b32 	%r339, 0;
	@%p32 bra 	$L__BB0_69;
	and.b32  	%r339, %r81, 2147483640;
	mov.b32 	%r337, 0;
$L__BB0_52:
	.pragma "nounroll";
	add.s32 	%r64, %r59, %r337;
	setp.ge.s32 	%p33, %r64, %r83;
	add.s32 	%r244, %r337, %r58;
	shl.b32 	%r245, %r244, 2;
	mov.u32 	%r246, smem;
	add.s32 	%r65, %r246, %r245;
	mul.wide.s32 	%rd56, %r64, 4;
	add.s64 	%rd10, %rd1, %rd56;
	shl.b32 	%r247, %r60, 2;
	add.s32 	%r66, %r65, %r247;
	@%p33 bra 	$L__BB0_54;
	ld.shared.u32 	%r248, [%r65];
	ld.shared.u32 	%r249, [%r66];
	max.s32 	%r250, %r248, %r249;
	st.global.u32 	[%rd10], %r250;
$L__BB0_54:
	add.s32 	%r251, %r64, 1;
	setp.ge.s32 	%p34, %r251, %r83;
	@%p34 bra 	$L__BB0_56;
	ld.shared.u32 	%r252, [%r65+4];
	ld.shared.u32 	%r253, [%r66+4];
	max.s32 	%r254, %r252, %r253;
	st.global.u32 	[%rd10+4], %r254;
$L__BB0_56:
	add.s32 	%r255, %r64, 2;
	setp.ge.s32 	%p35, %r255, %r83;
	@%p35 bra 	$L__BB0_58;
	ld.shared.u32 	%r256, [%r65+8];
	ld.shared.u32 	%r257, [%r66+8];
	max.s32 	%r258, %r256, %r257;
	st.global.u32 	[%rd10+8], %r258;
$L__BB0_58:
	add.s32 	%r259, %r64, 3;
	setp.ge.s32 	%p36, %r259, %r83;
	@%p36 bra 	$L__BB0_60;
	ld.shared.u32 	%r260, [%r65+12];
	ld.shared.u32 	%r261, [%r66+12];
	max.s32 	%r262, %r260, %r261;
	st.global.u32 	[%rd10+12], %r262;
$L__BB0_60:
	add.s32 	%r263, %r64, 4;
	setp.ge.s32 	%p37, %r263, %r83;
	@%p37 bra 	$L__BB0_62;
	ld.shared.u32 	%r264, [%r65+16];
	ld.shared.u32 	%r265, [%r66+16];
	max.s32 	%r266, %r264, %r265;
	st.global.u32 	[%rd10+16], %r266;
$L__BB0_62:
	add.s32 	%r267, %r64, 5;
	setp.ge.s32 	%p38, %r267, %r83;
	@%p38 bra 	$L__BB0_64;
	ld.shared.u32 	%r268, [%r65+20];
	ld.shared.u32 	%r269, [%r66+20];
	max.s32 	%r270, %r268, %r269;
	st.global.u32 	[%rd10+20], %r270;
$L__BB0_64:
	add.s32 	%r271, %r64, 6;
	setp.ge.s32 	%p39, %r271, %r83;
	@%p39 bra 	$L__BB0_66;
	ld.shared.u32 	%r272, [%r65+24];
	ld.shared.u32 	%r273, [%r66+24];
	max.s32 	%r274, %r272, %r273;
	st.global.u32 	[%rd10+24], %r274;
$L__BB0_66:
	add.s32 	%r275, %r64, 7;
	setp.ge.s32 	%p40, %r275, %r83;
	@%p40 bra 	$L__BB0_68;
	ld.shared.u32 	%r276, [%r65+28];
	ld.shared.u32 	%r277, [%r66+28];
	max.s32 	%r278, %r276, %r277;
	st.global.u32 	[%rd10+28], %r278;
$L__BB0_68:
	add.s32 	%r337, %r337, 8;
	setp.ne.s32 	%p41, %r337, %r339;
	@%p41 bra 	$L__BB0_52;
$L__BB0_69:
	setp.eq.s32 	%p42, %r61, 0;
	@%p42 bra 	$L__BB0_90;
	and.b32  	%r69, %r81, 3;
	setp.lt.u32 	%p43, %r61, 4;
	@%p43 bra 	$L__BB0_80;
	add.s32 	%r70, %r59, %r339;
	setp.ge.s32 	%p44, %r70, %r83;
	add.s32 	%r279, %r339, %r58;
	shl.b32 	%r280, %r279, 2;
	mov.u32 	%r281, smem;
	add.s32 	%r71, %r281, %r280;
	mul.wide.s32 	%rd57, %r70, 4;
	add.s64 	%rd11, %rd1, %rd57;
	shl.b32 	%r282, %r60, 2;
	add.s32 	%r72, %r71, %r282;
	@%p44 bra 	$L__BB0_73;
	ld.shared.u32 	%r283, [%r71];
	ld.shared.u32 	%r284, [%r72];
	max.s32 	%r285, %r283, %r284;
	st.global.u32 	[%rd11], %r285;
$L__BB0_73:
	add.s32 	%r286, %r70, 1;
	setp.ge.s32 	%p45, %r286, %r83;
	@%p45 bra 	$L__BB0_75;
	ld.shared.u32 	%r287, [%r71+4];
	ld.shared.u32 	%r288, [%r72+4];
	max.s32 	%r289, %r287, %r288;
	st.global.u32 	[%rd11+4], %r289;
$L__BB0_75:
	add.s32 	%r290, %r70, 2;
	setp.ge.s32 	%p46, %r290, %r83;
	@%p46 bra 	$L__BB0_77;
	ld.shared.u32 	%r291, [%r71+8];
	ld.shared.u32 	%r292, [%r72+8];
	max.s32 	%r293, %r291, %r292;
	st.global.u32 	[%rd11+8], %r293;
$L__BB0_77:
	add.s32 	%r294, %r70, 3;
	setp.ge.s32 	%p47, %r294, %r83;
	@%p47 bra 	$L__BB0_79;
	ld.shared.u32 	%r295, [%r71+12];
	ld.shared.u32 	%r296, [%r72+12];
	max.s32 	%r297, %r295, %r296;
	st.global.u32 	[%rd11+12], %r297;
$L__BB0_79:
	add.s32 	%r339, %r339, 4;
$L__BB0_80:
	setp.eq.s32 	%p48, %r69, 0;
	@%p48 bra 	$L__BB0_90;
	setp.eq.s32 	%p49, %r69, 1;
	@%p49 bra 	$L__BB0_87;
	add.s32 	%r75, %r59, %r339;
	setp.ge.s32 	%p50, %r75, %r83;
	add.s32 	%r298, %r339, %r58;
	shl.b32 	%r299, %r298, 2;
	mov.u32 	%r300, smem;
	add.s32 	%r76, %r300, %r299;
	mul.wide.s32 	%rd58, %r75, 4;
	add.s64 	%rd12, %rd1, %rd58;
	shl.b32 	%r301, %r60, 2;
	add.s32 	%r77, %r76, %r301;
	@%p50 bra 	$L__BB0_84;
	ld.shared.u32 	%r302, [%r76];
	ld.shared.u32 	%r303, [%r77];
	max.s32 	%r304, %r302, %r303;
	st.global.u32 	[%rd12], %r304;
$L__BB0_84:
	add.s32 	%r305, %r75, 1;
	setp.ge.s32 	%p51, %r305, %r83;
	@%p51 bra 	$L__BB0_86;
	ld.shared.u32 	%r306, [%r76+4];
	ld.shared.u32 	%r307, [%r77+4];
	max.s32 	%r308, %r306, %r307;
	st.global.u32 	[%rd12+4], %r308;
$L__BB0_86:
	add.s32 	%r339, %r339, 2;
$L__BB0_87:
	and.b32  	%r309, %r81, 1;
	setp.eq.b32 	%p52, %r309, 1;
	not.pred 	%p53, %p52;
	@%p53 bra 	$L__BB0_90;
	add.s32 	%r80, %r59, %r339;
	setp.ge.s32 	%p54, %r80, %r83;
	@%p54 bra 	$L__BB0_90;
	add.s32 	%r310, %r339, %r58;
	shl.b32 	%r311, %r310, 2;
	mov.u32 	%r312, smem;
	add.s32 	%r313, %r312, %r311;
	ld.shared.u32 	%r314, [%r313];
	shl.b32 	%r315, %r60, 2;
	add.s32 	%r316, %r313, %r315;
	ld.shared.u32 	%r317, [%r316];
	max.s32 	%r318, %r314, %r317;
	mul.wide.s32 	%rd59, %r80, 4;
	add.s64 	%rd60, %rd1, %rd59;
	st.global.u32 	[%rd60], %r318;
$L__BB0_90:
	ret;

}
	// .globl	erosion
.visible .entry erosion(
	.param .u64 .ptr .align 1 erosion_param_0,
	.param .u64 .ptr .align 1 erosion_param_1,
	.param .u32 erosion_param_2,
	.param .u32 erosion_param_3,
	.param .u32 erosion_param_4,
	.param .u32 erosion_param_5
)
{
	.reg .pred 	%p<55>;
	.reg .b32 	%r<341>;
	.reg .b64 	%rd<61>;

	ld.param.u64 	%rd13, [erosion_param_0];
	ld.param.u64 	%rd14, [erosion_param_1];
	ld.param.u32 	%r81, [erosion_param_2];
	ld.param.u32 	%r82, [erosion_param_4];
	ld.param.u32 	%r83, [erosion_param_5];
	cvta.to.global.u64 	%rd1, %rd14;
	cvta.to.global.u64 	%rd2, %rd13;
	mov.u32 	%r1, %tid.x;
	mov.u32 	%r2, %tid.y;
	mov.u32 	%r3, %ctaid.x;
	setp.ne.s32 	%p1, %r1, 0;
	@%p1 bra 	$L__BB1_12;
	setp.lt.s32 	%p12, %r81, 1;
	@%p12 bra 	$L__BB1_49;
	mul.lo.s32 	%r160, %r81, %r3;
	mul.lo.s32 	%r4, %r81, %r2;
	mad.lo.s32 	%r5, %r160, %r82, %r4;
	add.s32 	%r161, %r81, -1;
	and.b32  	%r6, %r81, 7;
	setp.lt.u32 	%p13, %r161, 7;
	mov.u32 	%r329, %r81;
	@%p13 bra 	$L__BB1_8;
	and.b32  	%r163, %r81, 2147483640;
	neg.s32 	%r321, %r163;
	mad.lo.s32 	%r164, %r81, %r2, %r81;
	shl.b32 	%r165, %r164, 2;
	mov.u32 	%r166, smem;
	add.s32 	%r167, %r165, %r166;
	add.s32 	%r320, %r167, -16;
	add.s64 	%rd3, %rd2, -16;
	cvt.s64.s32 	%rd4, %r5;
	mov.b32 	%r319, 0;
	cvt.s64.s32 	%rd28, %r81;
	add.s64 	%rd29, %rd4, %rd28;
	shl.b64 	%rd30, %rd29, 2;
	add.s64 	%rd31, %rd2, %rd30;
	mov.u32 	%r329, %r81;
$L__BB1_4:
	.pragma "nounroll";
	cvt.s64.s32 	%rd25, %r329;
	add.s64 	%rd26, %rd4, %rd25;
	shl.b64 	%rd27, %rd26, 2;
	add.s64 	%rd5, %rd3, %rd27;
	setp.ne.s32 	%p14, %r319, 0;
	@%p14 bra 	$L__BB1_6;
	ld.global.u32 	%r170, [%rd31+-4];
	add.s32 	%r171, %r81, %r4;
	shl.b32 	%r172, %r171, 2;
	add.s32 	%r174, %r166, %r172;
	st.shared.u32 	[%r174+-4], %r170;
	ld.shared.u32 	%r323, [%r320+12];
	bra.uni 	$L__BB1_7;
$L__BB1_6:
	ld.global.u32 	%r168, [%rd5+12];
	ld.shared.u32 	%r169, [%r320+16];
	min.s32 	%r323, %r168, %r169;
	st.shared.u32 	[%r320+12], %r323;
$L__BB1_7:
	ld.global.u32 	%r175, [%rd5+8];
	min.s32 	%r176, %r175, %r323;
	st.shared.u32 	[%r320+8], %r176;
	ld.global.u32 	%r177, [%rd5+4];
	min.s32 	%r178, %r177, %r176;
	st.shared.u32 	[%r320+4], %r178;
	ld.global.u32 	%r179, [%rd5];
	min.s32 	%r180, %r179, %r178;
	st.shared.u32 	[%r320], %r180;
	ld.global.u32 	%r181, [%rd5+-4];
	min.s32 	%r182, %r181, %r180;
	st.shared.u32 	[%r320+-4], %r182;
	ld.global.u32 	%r183, [%rd5+-8];
	min.s32 	%r184, %r183, %r182;
	st.shared.u32 	[%r320+-8], %r184;
	ld.global.u32 	%r185, [%rd5+-12];
	min.s32 	%r186, %r185, %r184;
	st.shared.u32 	[%r320+-12], %r186;
	add.s32 	%r329, %r329, -8;
	ld.global.u32 	%r187, [%rd5+-16];
	min.s32 	%r188, %r187, %r186;
	st.shared.u32 	[%r320+-16], %r188;
	add.s32 	%r321, %r321, 8;
	add.s32 	%r320, %r320, -32;
	add.s32 	%r319, %r319, -8;
	setp.eq.s32 	%p15, %r321, 0;
	@%p15 bra 	$L__BB1_8;
	bra.uni 	$L__BB1_4;
$L__BB1_8:
	setp.eq.s32 	%p16, %r6, 0;
	@%p16 bra 	$L__BB1_49;
	and.b32  	%r38, %r81, 3;
	setp.lt.u32 	%p17, %r6, 4;
	@%p17 bra 	$L__BB1_37;
	setp.eq.s32 	%p18, %r329, %r81;
	cvt.s64.s32 	%rd32, %r329;
	cvt.s64.s32 	%rd6, %r5;
	add.s64 	%rd33, %rd6, %rd32;
	shl.b64 	%rd34, %rd33, 2;
	add.s64 	%rd7, %rd2, %rd34;
	add.s32 	%r189, %r329, %r4;
	shl.b32 	%r190, %r189, 2;
	mov.u32 	%r191, smem;
	add.s32 	%r39, %r191, %r190;
	@%p18 bra 	$L__BB1_27;
	ld.global.u32 	%r192, [%rd7+-4];
	ld.shared.u32 	%r193, [%r39];
	min.s32 	%r194, %r192, %r193;
	st.shared.u32 	[%r39+-4], %r194;
	bra.uni 	$L__BB1_28;
$L__BB1_12:
	setp.lt.s32 	%p2, %r81, 1;
	mov.b32 	%r334, 0;
	@%p2 bra 	$L__BB1_14;
	mul.lo.s32 	%r86, %r81, %r3;
	mul.lo.s32 	%r87, %r81, %r2;
	add.s32 	%r88, %r81, %r87;
	mad.lo.s32 	%r89, %r86, %r82, %r88;
	add.s32 	%r90, %r89, -1;
	mul.wide.s32 	%rd15, %r90, 4;
	add.s64 	%rd16, %rd2, %rd15;
	ld.global.u32 	%r91, [%rd16];
	mad.lo.s32 	%r92, %r82, %r81, %r87;
	shl.b32 	%r93, %r92, 2;
	mov.u32 	%r94, smem;
	add.s32 	%r95, %r94, %r93;
	st.shared.u32 	[%r95], %r91;
	mov.b32 	%r334, 1;
$L__BB1_14:
	setp.ge.s32 	%p3, %r334, %r81;
	@%p3 bra 	$L__BB1_49;
	mul.lo.s32 	%r96, %r81, %r3;
	mul.lo.s32 	%r97, %r81, %r2;
	add.s32 	%r98, %r81, %r97;
	mad.lo.s32 	%r99, %r96, %r82, %r98;
	add.s32 	%r21, %r99, -1;
	mad.lo.s32 	%r22, %r82, %r81, %r97;
	sub.s32 	%r23, %r81, %r334;
	and.b32  	%r24, %r23, 7;
	sub.s32 	%r100, %r334, %r81;
	setp.gt.u32 	%p4, %r100, -8;
	@%p4 bra 	$L__BB1_19;
	add.s32 	%r328, %r334, -1;
	and.b32  	%r101, %r23, -8;
	neg.s32 	%r327, %r101;
	mad.lo.s32 	%r102, %r3, %r82, %r2;
	mad.lo.s32 	%r103, %r81, %r102, %r81;
	add.s32 	%r326, %r334, %r103;
	add.s32 	%r104, %r2, %r82;
	mad.lo.s32 	%r105, %r81, %r104, %r334;
	shl.b32 	%r106, %r105, 2;
	mov.u32 	%r107, smem;
	add.s32 	%r108, %r106, %r107;
	add.s32 	%r325, %r108, 12;
$L__BB1_17:
	.pragma "nounroll";
	add.s32 	%r109, %r326, -1;
	mul.wide.s32 	%rd17, %r109, 4;
	add.s64 	%rd18, %rd2, %rd17;
	ld.global.u32 	%r110, [%rd18];
	ld.shared.u32 	%r111, [%r325+-16];
	min.s32 	%r112, %r110, %r111;
	st.shared.u32 	[%r325+-12], %r112;
	ld.global.u32 	%r113, [%rd18+4];
	min.s32 	%r114, %r113, %r112;
	st.shared.u32 	[%r325+-8], %r114;
	ld.global.u32 	%r115, [%rd18+8];
	min.s32 	%r116, %r115, %r114;
	st.shared.u32 	[%r325+-4], %r116;
	ld.global.u32 	%r117, [%rd18+12];
	min.s32 	%r118, %r117, %r116;
	st.shared.u32 	[%r325], %r118;
	ld.global.u32 	%r119, [%rd18+16];
	min.s32 	%r120, %r119, %r118;
	st.shared.u32 	[%r325+4], %r120;
	ld.global.u32 	%r121, [%rd18+20];
	min.s32 	%r122, %r121, %r120;
	st.shared.u32 	[%r325+8], %r122;
	ld.global.u32 	%r123, [%rd18+24];
	min.s32 	%r124, %r123, %r122;
	st.shared.u32 	[%r325+12], %r124;
	ld.global.u32 	%r125, [%rd18+28];
	min.s32 	%r126, %r125, %r124;
	st.shared.u32 	[%r325+16], %r126;
	add.s32 	%r328, %r328, 8;
	add.s32 	%r327, %r327, 8;
	add.s32 	%r326, %r326, 8;
	add.s32 	%r325, %r325, 32;
	setp.eq.s32 	%p5, %r327, 0;
	@%p5 bra 	$L__BB1_18;
	bra.uni 	$L__BB1_17;
$L__BB1_18:
	add.s32 	%r334, %r328, 1;
$L__BB1_19:
	setp.eq.s32 	%p6, %r24, 0;
	@%p6 bra 	$L__BB1_49;
	and.b32  	%r53, %r23, 3;
	setp.lt.u32 	%p7, %r24, 4;
	@%p7 bra 	$L__BB1_22;
	add.s32 	%r127, %r21, %r334;
	mul.wide.s32 	%rd19, %r127, 4;
	add.s64 	%rd20, %rd2, %rd19;
	ld.global.u32 	%r128, [%rd20];
	add.s32 	%r129, %r22, %r334;
	shl.b32 	%r130, %r129, 2;
	mov.u32 	%r131, smem;
	add.s32 	%r132, %r131, %r130;
	ld.shared.u32 	%r133, [%r132+-4];
	min.s32 	%r134, %r128, %r133;
	st.shared.u32 	[%r132], %r134;
	ld.global.u32 	%r135, [%rd20+4];
	min.s32 	%r136, %r135, %r134;
	st.shared.u32 	[%r132+4], %r136;
	ld.global.u32 	%r137, [%rd20+8];
	min.s32 	%r138, %r137, %r136;
	st.shared.u32 	[%r132+8], %r138;
	ld.global.u32 	%r139, [%rd20+12];
	min.s32 	%r140, %r139, %r138;
	st.shared.u32 	[%r132+12], %r140;
	add.s32 	%r334, %r334, 4;
$L__BB1_22:
	setp.eq.s32 	%p8, %r53, 0;
	@%p8 bra 	$L__BB1_49;
	setp.eq.s32 	%p9, %r53, 1;
	@%p9 bra 	$L__BB1_25;
	add.s32 	%r141, %r21, %r334;
	mul.wide.s32 	%rd21, %r141, 4;
	add.s64 	%rd22, %rd2, %rd21;
	ld.global.u32 	%r142, [%rd22];
	add.s32 	%r143, %r22, %r334;
	shl.b32 	%r144, %r143, 2;
	mov.u32 	%r145, smem;
	add.s32 	%r146, %r145, %r144;
	ld.shared.u32 	%r147, [%r146+-4];
	min.s32 	%r148, %r142, %r147;
	st.shared.u32 	[%r146], %r148;
	ld.global.u32 	%r149, [%rd22+4];
	min.s32 	%r150, %r149, %r148;
	st.shared.u32 	[%r146+4], %r150;
	add.s32 	%r334, %r334, 2;
$L__BB1_25:
	and.b32  	%r151, %r23, 1;
	setp.eq.b32 	%p10, %r151, 1;
	not.pred 	%p11, %p10;
	@%p11 bra 	$L__BB1_49;
	add.s32 	%r152, %r21, %r334;
	mul.wide.s32 	%rd23, %r152, 4;
	add.s64 	%rd24, %rd2, %rd23;
	ld.global.u32 	%r153, [%rd24];
	add.s32 	%r154, %r22, %r334;
	shl.b32 	%r155, %r154, 2;
	mov.u32 	%r156, smem;
	add.s32 	%r157, %r156, %r155;
	ld.shared.u32 	%r158, [%r157+-4];
	min.s32 	%r159, %r153, %r158;
	st.shared.u32 	[%r157], %r159;
	bra.uni 	$L__BB1_49;
$L__BB1_27:
	cvt.s64.s32 	%rd35, %r81;
	add.s64 	%rd36, %rd6, %rd35;
	shl.b64 	%rd37, %rd36, 2;
	add.s64 	%rd38, %rd2, %rd37;
	ld.global.u32 	%r195, [%rd38+-4];
	add.s32 	%r196, %r81, %r4;
	shl.b32 	%r197, %r196, 2;
	add.s32 	%r199, %r191, %r197;
	st.shared.u32 	[%r199+-4], %r195;
$L__BB1_28:
	add.s32 	%r200, %r329, -1;
	setp.eq.s32 	%p19, %r200, %r81;
	@%p19 bra 	$L__BB1_30;
	ld.global.u32 	%r201, [%rd7+-8];
	ld.shared.u32 	%r202, [%r39+-4];
	min.s32 	%r330, %r201, %r202;
	st.shared.u32 	[%r39+-8], %r330;
	bra.uni 	$L__BB1_31;
$L__BB1_30:
	ld.global.u32 	%r330, [%rd7+-8];
	st.shared.u32 	[%r39+-8], %r330;
$L__BB1_31:
	add.s32 	%r203, %r329, -2;
	setp.eq.s32 	%p20, %r203, %r81;
	@%p20 bra 	$L__BB1_33;
	ld.global.u32 	%r204, [%rd7+-12];
	min.s32 	%r331, %r204, %r330;
	st.shared.u32 	[%r39+-12], %r331;
	bra.uni 	$L__BB1_34;
$L__BB1_33:
	ld.global.u32 	%r331, [%rd7+-12];
	st.shared.u32 	[%r39+-12], %r331;
$L__BB1_34:
	add.s32 	%r46, %r329, -4;
	add.s32 	%r205, %r329, -3;
	setp.eq.s32 	%p21, %r205, %r81;
	@%p21 bra 	$L__BB1_36;
	ld.global.u32 	%r206, [%rd7+-16];
	min.s32 	%r207, %r206, %r331;
	st.shared.u32 	[%r39+-16], %r207;
	mov.u32 	%r329, %r46;
	bra.uni 	$L__BB1_37;
$L__BB1_36:
	ld.global.u32 	%r208, [%rd7+-16];
	st.shared.u32 	[%r39+-16], %r208;
	mov.u32 	%r329, %r46;
$L__BB1_37:
	setp.eq.s32 	%p22, %r38, 0;
	@%p22 bra 	$L__BB1_49;
	setp.eq.s32 	%p23, %r38, 1;
	@%p23 bra 	$L__BB1_45;
	setp.eq.s32 	%p24, %r329, %r81;
	cvt.s64.s32 	%rd39, %r329;
	cvt.s64.s32 	%rd8, %r5;
	add.s64 	%rd40, %rd8, %rd39;
	shl.b64 	%rd41, %rd40, 2;
	add.s64 	%rd9, %rd2, %rd41;
	add.s32 	%r209, %r329, %r4;
	shl.b32 	%r210, %r209, 2;
	mov.u32 	%r211, smem;
	add.s32 	%r48, %r211, %r210;
	@%p24 bra 	$L__BB1_41;
	ld.global.u32 	%r212, [%rd9+-4];
	ld.shared.u32 	%r213, [%r48];
	min.s32 	%r214, %r212, %r213;
	st.shared.u32 	[%r48+-4], %r214;
	bra.uni 	$L__BB1_42;
$L__BB1_41:
	cvt.s64.s32 	%rd42, %r81;
	add.s64 	%rd43, %rd8, %rd42;
	shl.b64 	%rd44, %rd43, 2;
	add.s64 	%rd45, %rd2, %rd44;
	ld.global.u32 	%r215, [%rd45+-4];
	add.s32 	%r216, %r81, %r4;
	shl.b32 	%r217, %r216, 2;
	add.s32 	%r219, %r211, %r217;
	st.shared.u32 	[%r219+-4], %r215;
$L__BB1_42:
	add.s32 	%r49, %r329, -2;
	add.s32 	%r220, %r329, -1;
	setp.eq.s32 	%p25, %r220, %r81;
	@%p25 bra 	$L__BB1_44;
	ld.global.u32 	%r221, [%rd9+-8];
	ld.shared.u32 	%r222, [%r48+-4];
	min.s32 	%r223, %r221, %r222;
	st.shared.u32 	[%r48+-8], %r223;
	mov.u32 	%r329, %r49;
	bra.uni 	$L__BB1_45;
$L__BB1_44:
	ld.global.u32 	%r224, [%rd9+-8];
	st.shared.u32 	[%r48+-8], %r224;
	mov.u32 	%r329, %r49;
$L__BB1_45:
	and.b32  	%r225, %r81, 1;
	setp.eq.b32 	%p26, %r225, 1;
	not.pred 	%p27, %p26;
	@%p27 bra 	$L__BB1_49;
	setp.eq.s32 	%p28, %r329, %r81;
	@%p28 bra 	$L__BB1_48;
	cvt.s64.s32 	%rd46, %r5;
	cvt.s64.s32 	%rd47, %r329;
	add.s64 	%rd48, %rd46, %rd47;
	shl.b64 	%rd49, %rd48, 2;
	add.s64 	%rd50, %rd2, %rd49;
	ld.global.u32 	%r226, [%rd50+-4];
	add.s32 	%r227, %r329, %r4;
	shl.b32 	%r228, %r227, 2;
	mov.u32 	%r229, smem;
	add.s32 	%r230, %r229, %r228;
	ld.shared.u32 	%r231, [%r230];
	min.s32 	%r232, %r226, %r231;
	st.shared.u32 	[%r230+-4], %r232;
	bra.uni 	$L__BB1_49;
$L__BB1_48:
	cvt.s64.s32 	%rd51, %r5;
	cvt.s64.s32 	%rd52, %r81;
	add.s64 	%rd53, %rd51, %rd52;
	shl.b64 	%rd54, %rd53, 2;
	add.s64 	%rd55, %rd2, %rd54;
	ld.global.u32 	%r233, [%rd55+-4];
	add.s32 	%r234, %r81, %r4;
	shl.b32 	%r235, %r234, 2;
	mov.u32 	%r236, smem;
	add.s32 	%r237, %r236, %r235;
	st.shared.u32 	[%r237+-4], %r233;
$L__BB1_49:
	setp.ne.s32 	%p29, %r1, 0;
	bar.sync 	0;
	setp.lt.s32 	%p30, %r81, 1;
	or.pred  	%p31, %p29, %p30;
	@%p31 bra 	$L__BB1_90;
	mul.lo.s32 	%r239, %r81, %r3;
	mul.lo.s32 	%r58, %r81, %r2;
	add.s32 	%r240, %r81, -1;
	shr.u32 	%r241, %r240, 1;
	add.s32 	%r242, %r241, %r58;
	mad.lo.s32 	%r59, %r239, %r82, %r242;
	mul.lo.s32 	%r60, %r82, %r81;
	and.b32  	%r61, %r81, 7;
	setp.lt.u32 	%p32, %r81, 8;
	mov.b32 	%r339, 0;
	@%p32 bra 	$L__BB1_69;
	and.b32  	%r339, %r81, 2147483640;
	mov.b32 	%r337, 0;
$L__BB1_52:
	.pragma "nounroll";
	add.s32 	%r64, %r59, %r337;
	setp.ge.s32 	%p33, %r64, %r83;
	add.s32 	%r244, %r337, %r58;
	shl.b32 	%r245, %r244, 2;
	mov.u32 	%r246, smem;
	add.s32 	%r65, %r246, %r245;
	mul.wide.s32 	%rd56, %r64, 4;
	add.s64 	%rd10, %rd1, %rd56;
	shl.b32 	%r247, %r60, 2;
	add.s32 	%r66, %r65, %r247;
	@%p33 bra 	$L__BB1_54;
	ld.shared.u32 	%r248, [%r65];
	ld.shared.u32 	%r249, [%r66];
	min.s32 	%r250, %r248, %r249;
	st.global.u32 	[%rd10], %r250;
$L__BB1_54:
	add.s32 	%r251, %r64, 1;
	setp.ge.s32 	%p34, %r251, %r83;
	@%p34 bra 	$L__BB1_56;
	ld.shared.u32 	%r252, [%r65+4];
	ld.shared.u32 	%r253, [%r66+4];
	min.s32 	%r254, %r252, %r253;
	st.global.u32 	[%rd10+4], %r254;
$L__BB1_56:
	add.s32 	%r255, %r64, 2;
	setp.ge.s32 	%p35, %r255, %r83;
	@%p35 bra 	$L__BB1_58;
	ld.shared.u32 	%r256, [%r65+8];
	ld.shared.u32 	%r257, [%r66+8];
	min.s32 	%r258, %r256, %r257;
	st.global.u32 	[%rd10+8], %r258;
$L__BB1_58:
	add.s32 	%r259, %r64, 3;
	setp.ge.s32 	%p36, %r259, %r83;
	@%p36 bra 	$L__BB1_60;
	ld.shared.u32 	%r260, [%r65+12];
	ld.shared.u32 	%r261, [%r66+12];
	min.s32 	%r262, %r260, %r261;
	st.global.u32 	[%rd10+12], %r262;
$L__BB1_60:
	add.s32 	%r263, %r64, 4;
	setp.ge.s32 	%p37, %r263, %r83;
	@%p37 bra 	$L__BB1_62;
	ld.shared.u32 	%r264, [%r65+16];
	ld.shared.u32 	%r265, [%r66+16];
	min.s32 	%r266, %r264, %r265;
	st.global.u32 	[%rd10+16], %r266;
$L__BB1_62:
	add.s32 	%r267, %r64, 5;
	setp.ge.s32 	%p38, %r267, %r83;
	@%p38 bra 	$L__BB1_64;
	ld.shared.u32 	%r268, [%r65+20];
	ld.shared.u32 	%r269, [%r66+20];
	min.s32 	%r270, %r268, %r269;
	st.global.u32 	[%rd10+20], %r270;
$L__BB1_64:
	add.s32 	%r271, %r64, 6;
	setp.ge.s32 	%p39, %r271, %r83;
	@%p39 bra 	$L__BB1_66;
	ld.shared.u32 	%r272, [%r65+24];
	ld.shared.u32 	%r273, [%r66+24];
	min.s32 	%r274, %r272, %r273;
	st.global.u32 	[%rd10+24], %r274;
$L__BB1_66:
	add.s32 	%r275, %r64, 7;
	setp.ge.s32 	%p40, %r275, %r83;
	@%p40 bra 	$L__BB1_68;
	ld.shared.u32 	%r276, [%r65+28];
	ld.shared.u32 	%r277, [%r66+28];
	min.s32 	%r278, %r276, %r277;
	st.global.u32 	[%rd10+28], %r278;
$L__BB1_68:
	add.s32 	%r337, %r337, 8;
	setp.ne.s32 	%p41, %r337, %r339;
	@%p41 bra 	$L__BB1_52;
$L__BB1_69:
	setp.eq.s32 	%p42, %r61, 0;
	@%p42 bra 	$L__BB1_90;
	and.b32  	%r69, %r81, 3;
	setp.lt.u32 	%p43, %r61, 4;
	@%p43 bra 	$L__BB1_80;
	add.s32 	%r70, %r59, %r339;
	setp.ge.s32 	%p44, %r70, %r83;
	add.s32 	%r279, %r339, %r58;
	shl.b32 	%r280, %r279, 2;
	mov.u32 	%r281, smem;
	add.s32 	%r71, %r281, %r280;
	mul.wide.s32 	%rd57, %r70, 4;
	add.s64 	%rd11, %rd1, %rd57;
	shl.b32 	%r282, %r60, 2;
	add.s32 	%r72, %r71, %r282;
	@%p44 bra 	$L__BB1_73;
	ld.shared.u32 	%r283, [%r71];
	ld.shared.u32 	%r284, [%r72];
	min.s32 	%r285, %r283, %r284;
	st.global.u32 	[%rd11], %r285;
$L__BB1_73:
	add.s32 	%r286, %r70, 1;
	setp.ge.s32 	%p45, %r286, %r83;
	@%p45 bra 	$L__BB1_75;
	ld.shared.u32 	%r287, [%r71+4];
	ld.shared.u32 	%r288, [%r72+4];
	min.s32 	%r289, %r287, %r288;
	st.global.u32 	[%rd11+4], %r289;
$L__BB1_75:
	add.s32 	%r290, %r70, 2;
	setp.ge.s32 	%p46, %r290, %r83;
	@%p46 bra 	$L__BB1_77;
	ld.shared.u32 	%r291, [%r71+8];
	ld.shared.u32 	%r292, [%r72+8];
	min.s32 	%r293, %r291, %r292;
	st.global.u32 	[%rd11+8], %r293;
$L__BB1_77:
	add.s32 	%r294, %r70, 3;
	setp.ge.s32 	%p47, %r294, %r83;
	@%p47 bra 	$L__BB1_79;
	ld.shared.u32 	%r295, [%r71+12];
	ld.shared.u32 	%r296, [%r72+12];
	min.s32 	%r297, %r295, %r296;
	st.global.u32 	[%rd11+12], %r297;
$L__BB1_79:
	add.s32 	%r339, %r339, 4;
$L__BB1_80:
	setp.eq.s32 	%p48, %r69, 0;
	@%p48 bra 	$L__BB1_90;
	setp.eq.s32 	%p49, %r69, 1;
	@%p49 bra 	$L__BB1_87;
	add.s32 	%r75, %r59, %r339;
	setp.ge.s32 	%p50, %r75, %r83;
	add.s32 	%r298, %r339, %r58;
	shl.b32 	%r299, %r298, 2;
	mov.u32 	%r300, smem;
	add.s32 	%r76, %r300, %r299;
	mul.wide.s32 	%rd58, %r75, 4;
	add.s64 	%rd12, %rd1, %rd58;
	shl.b32 	%r301, %r60, 2;
	add.s32 	%r77, %r76, %r301;
	@%p50 bra 	$L__BB1_84;
	ld.shared.u32 	%r302, [%r76];
	ld.shared.u32 	%r303, [%r77];
	min.s32 	%r304, %r302, %r303;
	st.global.u32 	[%rd12], %r304;
$L__BB1_84:
	add.s32 	%r305, %r75, 1;
	setp.ge.s32 	%p51, %r305, %r83;
	@%p51 bra 	$L__BB1_86;
	ld.shared.u32 	%r306, [%r76+4];
	ld.shared.u32 	%r307, [%r77+4];
	min.s32 	%r308, %r306, %r307;
	st.global.u32 	[%rd12+4], %r308;
$L__BB1_86:
	add.s32 	%r339, %r339, 2;
$L__BB1_87:
	and.b32  	%r309, %r81, 1;
	setp.eq.b32 	%p52, %r309, 1;
	not.pred 	%p53, %p52;
	@%p53 bra 	$L__BB1_90;
	add.s32 	%r80, %r59, %r339;
	setp.ge.s32 	%p54, %r80, %r83;
	@%p54 bra 	$L__BB1_90;
	add.s32 	%r310, %r339, %r58;
	shl.b32 	%r311, %r310, 2;
	mov.u32 	%r312, smem;
	add.s32 	%r313, %r312, %r311;
	ld.shared.u32 	%r314, [%r313];
	shl.b32 	%r315, %r60, 2;
	add.s32 	%r316, %r313, %r315;
	ld.shared.u32 	%r317, [%r316];
	min.s32 	%r318, %r314, %r317;
	mul.wide.s32 	%rd59, %r80, 4;
	add.s64 	%rd60, %rd1, %rd59;
	st.global.u32 	[%rd60], %r318;
$L__BB1_90:
	ret;

}


// ===== COMPILED SASS (sm_100) =====

	.target	sm_100

	.elftype	@"ET_EXEC"


//--------------------- .note.nv.tkinfo           --------------------------
	.section	.note.nv.tkinfo,"",@"SHT_NOTE"
	.sectionflags	@"SHF_NOTE_NV_TKINFO"
	.tkinfo
        /*0018*/ 	.word	0x00000002
        /*0030*/ 	.string	""
        /*0030*/ 	.string	"ptxas"
        /*0030*/ 	.string	"Cuda compilation tools, release 13.0, V13.0.88"
        /*0030*/ 	.string	"Build cuda_13.0.r13.0/compiler.36424714_0"
        /*0030*/ 	.string	"-arch sm_100 -m 64 "



//--------------------- .note.nv.cuinfo           --------------------------
	.section	.note.nv.cuinfo,"",@"SHT_NOTE"
	.sectionflags	@"SHF_NOTE_NV_CUINFO"
        /*0018*/ 	.short	0x0002
        /*001a*/ 	.short	0x0064
        /*001c*/ 	.short	0x0082
	.zero		2


//--------------------- .nv.info                  --------------------------
	.section	.nv.info,"",@"SHT_CUDA_INFO"
	.align	4


	//----- nvinfo : EIATTR_REGCOUNT
	.align		4
        /*0000*/ 	.byte	0x04, 0x2f
        /*0002*/ 	.short	(.L_1 - .L_0)
	.align		4
.L_0:
        /*0004*/ 	.word	index@(dilation)
        /*0008*/ 	.word	0x0000001f


	//----- nvinfo : EIATTR_FRAME_SIZE
	.align		4
.L_1:
        /*000c*/ 	.byte	0x04, 0x11
        /*000e*/ 	.short	(.L_3 - .L_2)
	.align		4
.L_2:
        /*0010*/ 	.word	index@(dilation)
        /*0014*/ 	.word	0x00000000


	//----- nvinfo : EIATTR_REGCOUNT
	.align		4
.L_3:
        /*0018*/ 	.byte	0x04, 0x2f
        /*001a*/ 	.short	(.L_5 - .L_4)
	.align		4
.L_4:
        /*001c*/ 	.word	index@(erosion)
        /*0020*/ 	.word	0x0000001f


	//----- nvinfo : EIATTR_FRAME_SIZE
	.align		4
.L_5:
        /*0024*/ 	.byte	0x04, 0x11
        /*0026*/ 	.short	(.L_7 - .L_6)
	.align		4
.L_6:
        /*0028*/ 	.word	index@(erosion)
        /*002c*/ 	.word	0x00000000


	//----- nvinfo : EIATTR_MIN_STACK_SIZE
	.align		4
.L_7:
        /*0030*/ 	.byte	0x04, 0x12
        /*0032*/ 	.short	(.L_9 - .L_8)
	.align		4
.L_8:
        /*0034*/ 	.word	index@(erosion)
        /*0038*/ 	.word	0x00000000


	//----- nvinfo : EIATTR_MIN_STACK_SIZE
	.align		4
.L_9:
        /*003c*/ 	.byte	0x04, 0x12
        /*003e*/ 	.short	(.L_11 - .L_10)
	.align		4
.L_10:
        /*0040*/ 	.word	index@(dilation)
        /*0044*/ 	.word	0x00000000
.L_11:


//--------------------- .nv.compat                --------------------------
	.section	.nv.compat,"",@"SHT_CUDA_COMPAT_INFO"
	.align	4
        /*0000*/ 	.byte	0x02, 0x09, 0x00, 0x00, 0x02, 0x02, 0x01, 0x00, 0x02, 0x05, 0x05, 0x00, 0x03, 0x07, 0x01, 0x01
        /*0010*/ 	.byte	0x02, 0x03, 0x00, 0x00, 0x02, 0x06, 0x01, 0x00, 0x04, 0x0b, 0x08, 0x00, 0x09, 0x00, 0x00, 0x00
        /*0020*/ 	.byte	0x00, 0x00, 0x00, 0x00


//--------------------- .nv.info.erosion          --------------------------
	.section	.nv.info.erosion,"",@"SHT_CUDA_INFO"
	.sectionflags	@""
	.align	4


	//----- nvinfo : EIATTR_CUDA_API_VERSION
	.align		4
        /*0000*/ 	.byte	0x04, 0x37
        /*0002*/ 	.short	(.L_13 - .L_12)
.L_12:
        /*0004*/ 	.word	0x00000082


	//----- nvinfo : EIATTR_KPARAM_INFO
	.align		4
.L_13:
        /*0008*/ 	.byte	0x04, 0x17
        /*000a*/ 	.short	(.L_15 - .L_14)
.L_14:
        /*000c*/ 	.word	0x00000000
        /*0010*/ 	.short	0x0005
        /*0012*/ 	.short	0x001c
        /*0014*/ 	.byte	0x00, 0xf0, 0x11, 0x00


	//----- nvinfo : EIATTR_KPARAM_INFO
	.align		4
.L_15:
        /*0018*/ 	.byte	0x04, 0x17
        /*001a*/ 	.short	(.L_17 - .L_16)
.L_16:
        /*001c*/ 	.word	0x00000000
        /*0020*/ 	.short	0x0004
        /*0022*/ 	.short	0x0018
        /*0024*/ 	.byte	0x00, 0xf0, 0x11, 0x00


	//----- nvinfo : EIATTR_KPARAM_INFO
	.align		4
.L_17:
        /*0028*/ 	.byte	0x04, 0x17
        /*002a*/ 	.short	(.L_19 - .L_18)
.L_18:
        /*002c*/ 	.word	0x00000000
        /*0030*/ 	.short	0x0003
        /*0032*/ 	.short	0x0014
        /*0034*/ 	.byte	0x00, 0xf0, 0x11, 0x00


	//----- nvinfo : EIATTR_KPARAM_INFO
	.align		4
.L_19:
        /*0038*/ 	.byte	0x04, 0x17
        /*003a*/ 	.short	(.L_21 - .L_20)
.L_20:
        /*003c*/ 	.word	0x00000000
        /*0040*/ 	.short	0x0002
        /*0042*/ 	.short	0x0010
        /*0044*/ 	.byte	0x00, 0xf0, 0x11, 0x00


	//----- nvinfo : EIATTR_KPARAM_INFO
	.align		4
.L_21:
        /*0048*/ 	.byte	0x04, 0x17
        /*004a*/ 	.short	(.L_23 - .L_22)
.L_22:
        /*004c*/ 	.word	0x00000000
        /*0050*/ 	.short	0x0001
        /*0052*/ 	.short	0x0008
        /*0054*/ 	.byte	0x00, 0xf5, 0x21, 0x00


	//----- nvinfo : EIATTR_KPARAM_INFO
	.align		4
.L_23:
        /*0058*/ 	.byte	0x04, 0x17
        /*005a*/ 	.short	(.L_25 - .L_24)
.L_24:
        /*005c*/ 	.word	0x00000000
        /*0060*/ 	.short	0x0000
        /*0062*/ 	.short	0x0000
        /*0064*/ 	.byte	0x00, 0xf5, 0x21, 0x00


	//----- nvinfo : EIATTR_SPARSE_MMA_MASK
	.align		4
.L_25:
        /*0068*/ 	.byte	0x03, 0x50
        /*006a*/ 	.short	0x0000


	//----- nvinfo : EIATTR_MAXREG_COUNT
	.align		4
        /*006c*/ 	.byte	0x03, 0x1b
        /*006e*/ 	.short	0x00ff


	//----- nvinfo : EIATTR_NUM_BARRIERS
	.align		4
        /*0070*/ 	.byte	0x02, 0x4c
        /*0072*/ 	.byte	0x01
	.zero		1


	//----- nvinfo : EIATTR_MERCURY_ISA_VERSION
	.align		4
        /*0074*/ 	.byte	0x03, 0x5f
        /*0076*/ 	.short	0x0101


	//----- nvinfo : EIATTR_VRC_CTA_INIT_COUNT
	.align		4
        /*0078*/ 	.byte	0x02, 0x4a
	.zero		1
	.zero		1


	//----- nvinfo : EIATTR_EXIT_INSTR_OFFSETS
	.align		4
        /*007c*/ 	.byte	0x04, 0x1c
        /*007e*/ 	.short	(.L_27 - .L_26)


	//   ....[0]....
.L_26:
        /*0080*/ 	.word	0x00001590


	//   ....[1]....
        /*0084*/ 	.word	0x00001a60


	//   ....[2]....
        /*0088*/ 	.word	0x00001cd0


	//   ....[3]....
        /*008c*/ 	.word	0x00001e80


	//   ....[4]....
        /*0090*/ 	.word	0x00001ec0


	//   ....[5]....
        /*0094*/ 	.word	0x00001f90


	//----- nvinfo : EIATTR_CRS_STACK_SIZE
	.align		4
.L_27:
        /*0098*/ 	.byte	0x04, 0x1e
        /*009a*/ 	.short	(.L_29 - .L_28)
.L_28:
        /*009c*/ 	.word	0x00000000


	//----- nvinfo : EIATTR_CBANK_PARAM_SIZE
	.align		4
.L_29:
        /*00a0*/ 	.byte	0x03, 0x19
        /*00a2*/ 	.short	0x0020


	//----- nvinfo : EIATTR_PARAM_CBANK
	.align		4
        /*00a4*/ 	.byte	0x04, 0x0a
        /*00a6*/ 	.short	(.L_31 - .L_30)
	.align		4
.L_30:
        /*00a8*/ 	.word	index@(.nv.constant0.erosion)
        /*00ac*/ 	.short	0x0380
        /*00ae*/ 	.short	0x0020


	//----- nvinfo : EIATTR_SW_WAR
	.align		4
.L_31:
        /*00b0*/ 	.byte	0x04, 0x36
        /*00b2*/ 	.short	(.L_33 - .L_32)
.L_32:
        /*00b4*/ 	.word	0x00000008
.L_33:


//--------------------- .nv.info.dilation         --------------------------
	.section	.nv.info.dilation,"",@"SHT_CUDA_INFO"
	.sectionflags	@""
	.align	4


	//----- nvinfo : EIATTR_CUDA_API_VERSION
	.align		4
        /*0000*/ 	.byte	0x04, 0x37
        /*0002*/ 	.short	(.L_35 - .L_34)
.L_34:
        /*0004*/ 	.word	0x00000082


	//----- nvinfo : EIATTR_KPARAM_INFO
	.align		4
.L_35:
        /*0008*/ 	.byte	0x04, 0x17
        /*000a*/ 	.short	(.L_37 - .L_36)
.L_36:
        /*000c*/ 	.word	0x00000000
        /*0010*/ 	.short	0x0005
        /*0012*/ 	.short	0x001c
        /*0014*/ 	.byte	0x00, 0xf0, 0x11, 0x00


	//----- nvinfo : EIATTR_KPARAM_INFO
	.align		4
.L_37:
        /*0018*/ 	.byte	0x04, 0x17
        /*001a*/ 	.short	(.L_39 - .L_38)
.L_38:
        /*001c*/ 	.word	0x00000000
        /*0020*/ 	.short	0x0004
        /*0022*/ 	.short	0x0018
        /*0024*/ 	.byte	0x00, 0xf0, 0x11, 0x00


	//----- nvinfo : EIATTR_KPARAM_INFO
	.align		4
.L_39:
        /*0028*/ 	.byte	0x04, 0x17
        /*002a*/ 	.short	(.L_41 - .L_40)
.L_40:
        /*002c*/ 	.word	0x00000000
        /*0030*/ 	.short	0x0003
        /*0032*/ 	.short	0x0014
        /*0034*/ 	.byte	0x00, 0xf0, 0x11, 0x00


	//----- nvinfo : EIATTR_KPARAM_INFO
	.align		4
.L_41:
        /*0038*/ 	.byte	0x04, 0x17
        /*003a*/ 	.short	(.L_43 - .L_42)
.L_42:
        /*003c*/ 	.word	0x00000000
        /*0040*/ 	.short	0x0002
        /*0042*/ 	.short	0x0010
        /*0044*/ 	.byte	0x00, 0xf0, 0x11, 0x00


	//----- nvinfo : EIATTR_KPARAM_INFO
	.align		4
.L_43:
        /*0048*/ 	.byte	0x04, 0x17
        /*004a*/ 	.short	(.L_45 - .L_44)
.L_44:
        /*004c*/ 	.word	0x00000000
        /*0050*/ 	.short	0x0001
        /*0052*/ 	.short	0x0008
        /*0054*/ 	.byte	0x00, 0xf5, 0x21, 0x00


	//----- nvinfo : EIATTR_KPARAM_INFO
	.align		4
.L_45:
        /*0058*/ 	.byte	0x04, 0x17
        /*005a*/ 	.short	(.L_47 - .L_46)
.L_46:
        /*005c*/ 	.word	0x00000000
        /*0060*/ 	.short	0x0000
        /*0062*/ 	.short	0x0000
        /*0064*/ 	.byte	0x00, 0xf5, 0x21, 0x00


	//----- nvinfo : EIATTR_SPARSE_MMA_MASK
	.align		4
.L_47:
        /*0068*/ 	.byte	0x03, 0x50
        /*006a*/ 	.short	0x0000


	//----- nvinfo : EIATTR_MAXREG_COUNT
	.align		4
        /*006c*/ 	.byte	0x03, 0x1b
        /*006e*/ 	.short	0x00ff


	//----- nvinfo : EIATTR_NUM_BARRIERS
	.align		4
        /*0070*/ 	.byte	0x02, 0x4c
        /*0072*/ 	.byte	0x01
	.zero		1


	//----- nvinfo : EIATTR_MERCURY_ISA_VERSION
	.align		4
        /*0074*/ 	.byte	0x03, 0x5f
        /*0076*/ 	.short	0x0101


	//----- nvinfo : EIATTR_VRC_CTA_INIT_COUNT
	.align		4
        /*0078*/ 	.byte	0x02, 0x4a
	.zero		1
	.zero		1


	//----- nvinfo : EIATTR_EXIT_INSTR_OFFSETS
	.align		4
        /*007c*/ 	.byte	0x04, 0x1c
        /*007e*/ 	.short	(.L_49 - .L_48)


	//   ....[0]....
.L_48:
        /*0080*/ 	.word	0x00001590


	//   ....[1]....
        /*0084*/ 	.word	0x00001a60


	//   ....[2]....
        /*0088*/ 	.word	0x00001cd0


	//   ....[3]....
        /*008c*/ 	.word	0x00001e80


	//   ....[4]....
        /*0090*/ 	.word	0x00001ec0


	//   ....[5]....
        /*0094*/ 	.word	0x00001f90


	//----- nvinfo : EIATTR_CRS_STACK_SIZE
	.align		4
.L_49:
        /*0098*/ 	.byte	0x04, 0x1e
        /*009a*/ 	.short	(.L_51 - .L_50)
.L_50:
        /*009c*/ 	.word	0x00000000


	//----- nvinfo : EIATTR_CBANK_PARAM_SIZE
	.align		4
.L_51:
        /*00a0*/ 	.byte	0x03, 0x19
        /*00a2*/ 	.short	0x0020


	//----- nvinfo : EIATTR_PARAM_CBANK
	.align		4
        /*00a4*/ 	.byte	0x04, 0x0a
        /*00a6*/ 	.short	(.L_53 - .L_52)
	.align		4
.L_52:
        /*00a8*/ 	.word	index@(.nv.constant0.dilation)
        /*00ac*/ 	.short	0x0380
        /*00ae*/ 	.short	0x0020


	//----- nvinfo : EIATTR_SW_WAR
	.align		4
.L_53:
        /*00b0*/ 	.byte	0x04, 0x36
        /*00b2*/ 	.short	(.L_55 - .L_54)
.L_54:
        /*00b4*/ 	.word	0x00000008
.L_55:


//--------------------- .nv.callgraph             --------------------------
	.section	.nv.callgraph,"",@"SHT_CUDA_CALLGRAPH"
	.align	4
	.sectionentsize	8
	.align		4
        /*0000*/ 	.word	0x00000000
	.align		4
        /*0004*/ 	.word	0xffffffff
	.align		4
        /*0008*/ 	.word	0x00000000
	.align		4
        /*000c*/ 	.word	0xfffffffe
	.align		4
        /*0010*/ 	.word	0x00000000
	.align		4
        /*0014*/ 	.word	0xfffffffd
	.align		4
        /*0018*/ 	.word	0x00000000
	.align		4
        /*001c*/ 	.word	0xfffffffc


//--------------------- .text.erosion             --------------------------
	.section	.text.erosion,"ax",@progbits
	.align	128
        .global         erosion
        .type           erosion,@function
        .size           erosion,(.L_x_32 - erosion)
        .other          erosion,@"STO_CUDA_ENTRY STV_DEFAULT"
erosion:
.text.erosion:
[----:B------:R-:W-:Y:S01]  /*0000*/  LDC R1, c[0x0][0x37c] ;  /* 0x0000df00ff017b82 */ /* 0x000fe20000000800 */
[----:B------:R-:W0:Y:S07]  /*0010*/  S2R R14, SR_TID.X ;  /* 0x00000000000e7919 */ /* 0x000e2e0000002100 */
[----:B------:R-:W1:Y:S01]  /*0020*/  S2UR UR8, SR_CTAID.X ;  /* 0x00000000000879c3 */ /* 0x000e620000002500 */
[----:B------:R-:W2:Y:S01]  /*0030*/  LDCU.64 UR6, c[0x0][0x358] ;  /* 0x00006b00ff0677ac */ /* 0x000ea20008000a00 */
[----:B------:R-:W-:Y:S01]  /*0040*/  BSSY.RECONVERGENT B0, `(.L_x_0) ;  /* 0x000014f000007945 */ /* 0x000fe20003800200 */
[----:B------:R-:W3:Y:S01]  /*0050*/  S2R R0, SR_TID.Y ;  /* 0x0000000000007919 */ /* 0x000ee20000002200 */
[----:B0-----:R-:W-:-:S13]  /*0060*/  ISETP.NE.AND P0, PT, R14, RZ, PT ;  /* 0x000000ff0e00720c */ /* 0x001fda0003f05270 */
[----:B-123--:R-:W-:Y:S05]  /*0070*/  @P0 BRA `(.L_x_1) ;  /* 0x0000000800f40947 */ /* 0x00efea0003800000 */
[----:B------:R-:W0:Y:S02]  /*0080*/  LDC R9, c[0x0][0x390] ;  /* 0x0000e400ff097b82 */ /* 0x000e240000000800 */
[----:B0-----:R-:W-:-:S13]  /*0090*/  ISETP.GE.AND P0, PT, R9, 0x1, PT ;  /* 0x000000010900780c */ /* 0x001fda0003f06270 */
[----:B------:R-:W-:Y:S05]  /*00a0*/  @!P0 BRA `(.L_x_2) ;  /* 0x0000001400208947 */ /* 0x000fea0003800000 */
[----:B------:R-:W0:Y:S01]  /*00b0*/  LDC R3, c[0x0][0x398] ;  /* 0x0000e600ff037b82 */ /* 0x000e220000000800 */
[----:B------:R-:W1:Y:S01]  /*00c0*/  LDCU UR12, c[0x0][0x390] ;  /* 0x00007200ff0c77ac */ /* 0x000e620008000800 */
[C---:B------:R-:W-:Y:S01]  /*00d0*/  VIADD R2, R9.reuse, 0xffffffff ;  /* 0xffffffff09027836 */ /* 0x040fe20000000000 */
[----:B------:R-:W-:-:S04]  /*00e0*/  LOP3.LUT R24, R9, 0x7, RZ, 0xc0, !PT ;  /* 0x0000000709187812 */ /* 0x000fc800078ec0ff */
[----:B------:R-:W-:Y:S02]  /*00f0*/  ISETP.GE.U32.AND P1, PT, R2, 0x7, PT ;  /* 0x000000070200780c */ /* 0x000fe40003f26070 */
[----:B------:R-:W-:Y:S01]  /*0100*/  ISETP.NE.AND P0, PT, R24, RZ, PT ;  /* 0x000000ff1800720c */ /* 0x000fe20003f05270 */
[----:B-1----:R-:W-:Y:S02]  /*0110*/  IMAD.U32 R5, RZ, RZ, UR12 ;  /* 0x0000000cff057e24 */ /* 0x002fe4000f8e00ff */
[----:B0-----:R-:W-:-:S04]  /*0120*/  IMAD R4, R3, UR8, R0 ;  /* 0x0000000803047c24 */ /* 0x001fc8000f8e0200 */
[----:B------:R-:W-:-:S04]  /*0130*/  IMAD R4, R4, R9, RZ ;  /* 0x0000000904047224 */ /* 0x000fc800078e02ff */
[----:B------:R-:W-:Y:S05]  /*0140*/  @!P1 BRA `(.L_x_3) ;  /* 0x0000000000f09947 */ /* 0x000fea0003800000 */
[----:B------:R-:W0:Y:S01]  /*0150*/  S2UR UR5, SR_CgaCtaId ;  /* 0x00000000000579c3 */ /* 0x000e220000008800 */
[----:B------:R-:W1:Y:S01]  /*0160*/  LDCU.64 UR10, c[0x0][0x380] ;  /* 0x00007000ff0a77ac */ /* 0x000e620008000a00 */
[----:B------:R-:W-:Y:S01]  /*0170*/  SHF.R.S32.HI R8, RZ, 0x1f, R4 ;  /* 0x0000001fff087819 */ /* 0x000fe20000011404 */
[-C--:B------:R-:W-:Y:S01]  /*0180*/  IMAD R3, R0, R9.reuse, R9 ;  /* 0x0000000900037224 */ /* 0x080fe200078e0209 */
[----:B------:R-:W-:Y:S01]  /*0190*/  IADD3 R5, P1, PT, R4, R9, RZ ;  /* 0x0000000904057210 */ /* 0x000fe20007f3e0ff */
[----:B------:R-:W-:-:S03]  /*01a0*/  UMOV UR4, 0x400 ;  /* 0x0000040000047882 */ /* 0x000fc60000000000 */
[C---:B------:R-:W-:Y:S02]  /*01b0*/  LEA.HI.X.SX32 R6, R9.reuse, R8, 0x1, P1 ;  /* 0x0000000809067211 */ /* 0x040fe400008f0eff */
[----:B------:R-:W-:-:S05]  /*01c0*/  LOP3.LUT R9, R9, 0x7ffffff8, RZ, 0xc0, !PT ;  /* 0x7ffffff809097812 */ /* 0x000fca00078ec0ff */
[----:B------:R-:W-:Y:S01]  /*01d0*/  IMAD.MOV R9, RZ, RZ, -R9 ;  /* 0x000000ffff097224 */ /* 0x000fe200078e0a09 */
[----:B-1----:R-:W-:Y:S01]  /*01e0*/  LEA R2, P1, R5, UR10, 0x2 ;  /* 0x0000000a05027c11 */ /* 0x002fe2000f8210ff */
[----:B------:R-:W-:Y:S02]  /*01f0*/  UIADD3 UR9, UP0, UPT, UR10, -0x10, URZ ;  /* 0xfffffff00a097890 */ /* 0x000fe4000ff1e0ff */
[----:B0-----:R-:W-:Y:S02]  /*0200*/  ULEA UR5, UR5, UR4, 0x18 ;  /* 0x0000000405057291 */ /* 0x001fe4000f8ec0ff */
[----:B------:R-:W-:Y:S01]  /*0210*/  UIADD3.X UR10, UPT, UPT, UR11, -0x1, URZ, UP0, !UPT ;  /* 0xffffffff0b0a7890 */ /* 0x000fe200087fe4ff */
[----:B------:R-:W-:-:S03]  /*0220*/  UMOV UR4, URZ ;  /* 0x000000ff00047c82 */ /* 0x000fc60008000000 */
[----:B------:R-:W-:Y:S02]  /*0230*/  LEA R10, R3, UR5, 0x2 ;  /* 0x00000005030a7c11 */ /* 0x000fe4000f8e10ff */
[----:B------:R-:W-:Y:S01]  /*0240*/  LEA.HI.X R3, R5, UR11, R6, 0x2, P1 ;  /* 0x0000000b05037c11 */ /* 0x000fe200088f1406 */
[----:B------:R-:W-:Y:S02]  /*0250*/  IMAD.U32 R5, RZ, RZ, UR12 ;  /* 0x0000000cff057e24 */ /* 0x000fe4000f8e00ff */
[----:B------:R-:W-:-:S07]  /*0260*/  VIADD R10, R10, 0xfffffff0 ;  /* 0xfffffff00a0a7836 */ /* 0x000fce0000000000 */
.L_x_4:
[----:B------:R-:W-:-:S13]  /*0270*/  ISETP.NE.AND P1, PT, RZ, UR4, PT ;  /* 0x00000004ff007c0c */ /* 0x000fda000bf25270 */
[----:B------:R-:W2:Y:S01]  /*0280*/  @!P1 LDG.E R15, desc[UR6][R2.64+-0x4] ;  /* 0xfffffc06020f9981 */ /* 0x000ea2000c1e1900 */
[----:B------:R-:W-:Y:S01]  /*0290*/  IADD3 R7, P2, PT, R4, R5, RZ ;  /* 0x0000000504077210 */ /* 0x000fe20007f5e0ff */
[----:B------:R-:W0:Y:S03]  /*02a0*/  @!P1 LDC R17, c[0x0][0x390] ;  /* 0x0000e400ff119b82 */ /* 0x000e260000000800 */
[----:B------:R-:W-:Y:S02]  /*02b0*/  LEA.HI.X.SX32 R12, R5, R8, 0x1, P2 ;  /* 0x00000008050c7211 */ /* 0x000fe400010f0eff */
[----:B------:R-:W-:-:S04]  /*02c0*/  LEA R6, P2, R7, UR9, 0x2 ;  /* 0x0000000907067c11 */ /* 0x000fc8000f8410ff */
[----:B------:R-:W-:-:S05]  /*02d0*/  LEA.HI.X R7, R7, UR10, R12, 0x2, P2 ;  /* 0x0000000a07077c11 */ /* 0x000fca00090f140c */
[----:B------:R-:W3:Y:S04]  /*02e0*/  @P1 LDG.E R16, desc[UR6][R6.64+0xc] ;  /* 0x00000c0606101981 */ /* 0x000ee8000c1e1900 */
[----:B------:R-:W4:Y:S04]  /*02f0*/  LDG.E R18, desc[UR6][R6.64+0x8] ;  /* 0x0000080606127981 */ /* 0x000f28000c1e1900 */
[----:B------:R-:W5:Y:S04]  /*0300*/  LDG.E R20, desc[UR6][R6.64+0x4] ;  /* 0x0000040606147981 */ /* 0x000f68000c1e1900 */
[----:B------:R-:W5:Y:S04]  /*0310*/  LDG.E R22, desc[UR6][R6.64] ;  /* 0x0000000606167981 */ /* 0x000f68000c1e1900 */
[----:B------:R-:W5:Y:S04]  /*0320*/  LDG.E R26, desc[UR6][R6.64+-0x4] ;  /* 0xfffffc06061a7981 */ /* 0x000f68000c1e1900 */
[----:B------:R-:W5:Y:S04]  /*0330*/  LDG.E R12, desc[UR6][R6.64+-0x8] ;  /* 0xfffff806060c7981 */ /* 0x000f68000c1e1900 */
[----:B------:R-:W5:Y:S04]  /*0340*/  LDG.E R11, desc[UR6][R6.64+-0xc] ;  /* 0xfffff406060b7981 */ /* 0x000f68000c1e1900 */
[----:B------:R1:W5:Y:S01]  /*0350*/  LDG.E R13, desc[UR6][R6.64+-0x10] ;  /* 0xfffff006060d7981 */ /* 0x000362000c1e1900 */
[----:B0-----:R-:W-:Y:S01]  /*0360*/  @!P1 IMAD R17, R0, R17, R17 ;  /* 0x0000001100119224 */ /* 0x001fe200078e0211 */
[----:B------:R-:W-:Y:S01]  /*0370*/  UIADD3 UR4, UPT, UPT, UR4, -0x8, URZ ;  /* 0xfffffff804047890 */ /* 0x000fe2000fffe0ff */
[----:B------:R-:W-:-:S02]  /*0380*/  VIADD R9, R9, 0x8 ;  /* 0x0000000809097836 */ /* 0x000fc40000000000 */
[----:B------:R-:W-:Y:S01]  /*0390*/  VIADD R5, R5, 0xfffffff8 ;  /* 0xfffffff805057836 */ /* 0x000fe20000000000 */
[----:B------:R-:W-:-:S05]  /*03a0*/  @!P1 LEA R28, R17, UR5, 0x2 ;  /* 0x00000005111c9c11 */ /* 0x000fca000f8e10ff */
[----:B--2---:R-:W-:Y:S04]  /*03b0*/  @!P1 STS [R28+-0x4], R15 ;  /* 0xfffffc0f1c009388 */ /* 0x004fe80000000800 */
[----:B------:R-:W-:Y:S04]  /*03c0*/  @!P1 LDS R17, [R10+0xc] ;  /* 0x00000c000a119984 */ /* 0x000fe80000000800 */
[----:B------:R-:W3:Y:S02]  /*03d0*/  @P1 LDS R19, [R10+0x10] ;  /* 0x000010000a131984 */ /* 0x000ee40000000800 */
[----:B---3--:R-:W-:-:S04]  /*03e0*/  @P1 VIMNMX R17, PT, PT, R16, R19, PT ;  /* 0x0000001310111248 */ /* 0x008fc80003fe0100 */
[----:B----4-:R-:W-:Y:S01]  /*03f0*/  VIMNMX R19, PT, PT, R18, R17, PT ;  /* 0x0000001112137248 */ /* 0x010fe20003fe0100 */
[----:B------:R-:W-:Y:S01]  /*0400*/  @P1 STS [R10+0xc], R17 ;  /* 0x00000c110a001388 */ /* 0x000fe20000000800 */
[----:B------:R-:W-:Y:S02]  /*0410*/  ISETP.NE.AND P1, PT, R9, RZ, PT ;  /* 0x000000ff0900720c */ /* 0x000fe40003f25270 */
[----:B-----5:R-:W-:Y:S01]  /*0420*/  VIMNMX R21, PT, PT, R19, R20, PT ;  /* 0x0000001413157248 */ /* 0x020fe20003fe0100 */
[----:B------:R-:W-:Y:S03]  /*0430*/  STS [R10+0x8], R19 ;  /* 0x000008130a007388 */ /* 0x000fe60000000800 */
[----:B------:R-:W-:Y:S01]  /*0440*/  VIMNMX R23, PT, PT, R21, R22, PT ;  /* 0x0000001615177248 */ /* 0x000fe20003fe0100 */
[----:B------:R-:W-:Y:S03]  /*0450*/  STS [R10+0x4], R21 ;  /* 0x000004150a007388 */ /* 0x000fe60000000800 */
[----:B-1----:R-:W-:Y:S01]  /*0460*/  VIMNMX R7, PT, PT, R23, R26, PT ;  /* 0x0000001a17077248 */ /* 0x002fe20003fe0100 */
[----:B------:R-:W-:Y:S03]  /*0470*/  STS [R10], R23 ;  /* 0x000000170a007388 */ /* 0x000fe60000000800 */
[----:B------:R-:W-:Y:S01]  /*0480*/  VIMNMX R12, PT, PT, R7, R12, PT ;  /* 0x0000000c070c7248 */ /* 0x000fe20003fe0100 */
[----:B------:R-:W-:Y:S03]  /*0490*/  STS [R10+-0x4], R7 ;  /* 0xfffffc070a007388 */ /* 0x000fe60000000800 */
[----:B------:R-:W-:Y:S01]  /*04a0*/  VIMNMX R11, PT, PT, R12, R11, PT ;  /* 0x0000000b0c0b7248 */ /* 0x000fe20003fe0100 */
[----:B------:R-:W-:Y:S03]  /*04b0*/  STS [R10+-0x8], R12 ;  /* 0xfffff80c0a007388 */ /* 0x000fe60000000800 */
[----:B------:R-:W-:Y:S01]  /*04c0*/  VIMNMX R13, PT, PT, R11, R13, PT ;  /* 0x0000000d0b0d7248 */ /* 0x000fe20003fe0100 */
[----:B------:R-:W-:Y:S04]  /*04d0*/  STS [R10+-0xc], R11 ;  /* 0xfffff40b0a007388 */ /* 0x000fe80000000800 */
[----:B------:R0:W-:Y:S02]  /*04e0*/  STS [R10+-0x10], R13 ;  /* 0xfffff00d0a007388 */ /* 0x0001e40000000800 */
[----:B0-----:R-:W-:Y:S01]  /*04f0*/  VIADD R10, R10, 0xffffffe0 ;  /* 0xffffffe00a0a7836 */ /* 0x001fe20000000000 */
[----:B------:R-:W-:Y:S06]  /*0500*/  @P1 BRA `(.L_x_4) ;  /* 0xfffffffc00581947 */ /* 0x000fec000383ffff */
.L_x_3:
[----:B------:R-:W-:Y:S05]  /*0510*/  @!P0 BRA `(.L_x_2) ;  /* 0x0000001000048947 */ /* 0x000fea0003800000 */
[----:B------:R-:W0:Y:S01]  /*0520*/  LDC R3, c[0x0][0x390] ;  /* 0x0000e400ff037b82 */ /* 0x000e220000000800 */
[----:B------:R-:W-:Y:S02]  /*0530*/  ISETP.GE.U32.AND P1, PT, R24, 0x4, PT ;  /* 0x000000041800780c */ /* 0x000fe40003f26070 */
[----:B0-----:R-:W-:-:S04]  /*0540*/  LOP3.LUT R17, R3, 0x3, RZ, 0xc0, !PT ;  /* 0x0000000303117812 */ /* 0x001fc800078ec0ff */
[----:B------:R-:W-:-:S07]  /*0550*/  ISETP.NE.AND P0, PT, R17, RZ, PT ;  /* 0x000000ff1100720c */ /* 0x000fce0003f05270 */
[----:B------:R-:W-:Y:S06]  /*0560*/  @!P1 BRA `(.L_x_5) ;  /* 0x0000000000b89947 */ /* 0x000fec0003800000 */
[----:B------:R-:W0:Y:S01]  /*0570*/  LDCU.64 UR4, c[0x0][0x380] ;  /* 0x00007000ff0477ac */ /* 0x000e220008000a00 */
[----:B------:R-:W-:Y:S02]  /*0580*/  ISETP.NE.AND P1, PT, R5, R3, PT ;  /* 0x000000030500720c */ /* 0x000fe40003f25270 */
[----:B------:R-:W-:Y:S02]  /*0590*/  SHF.R.S32.HI R8, RZ, 0x1f, R4 ;  /* 0x0000001fff087819 */ /* 0x000fe40000011404 */
[----:B------:R-:W-:-:S04]  /*05a0*/  IADD3 R2, P2, PT, R4, R5, RZ ;  /* 0x0000000504027210 */ /* 0x000fc80007f5e0ff */
[----:B------:R-:W-:-:S05]  /*05b0*/  LEA.HI.X.SX32 R7, R5, R8, 0x1, P2 ;  /* 0x0000000805077211 */ /* 0x000fca00010f0eff */
[----:B------:R-:W-:Y:S02]  /*05c0*/  @!P1 IADD3 R9, P3, PT, R4, R3, RZ ;  /* 0x0000000304099210 */ /* 0x000fe40007f7e0ff */
[----:B0-----:R-:W-:-:S04]  /*05d0*/  LEA R6, P2, R2, UR4, 0x2 ;  /* 0x0000000402067c11 */ /* 0x001fc8000f8410ff */
[----:B------:R-:W-:Y:S02]  /*05e0*/  LEA.HI.X R7, R2, UR5, R7, 0x2, P2 ;  /* 0x0000000502077c11 */ /* 0x000fe400090f1407 */
[----:B------:R-:W-:Y:S02]  /*05f0*/  @!P1 LEA.HI.X.SX32 R2, R3, R8, 0x1, P3 ;  /* 0x0000000803029211 */ /* 0x000fe400018f0eff */
[C---:B------:R-:W-:Y:S01]  /*0600*/  @!P1 LEA R8, P2, R9.reuse, UR4, 0x2 ;  /* 0x0000000409089c11 */ /* 0x040fe2000f8410ff */
[----:B------:R-:W2:Y:S03]  /*0610*/  @P1 LDG.E R10, desc[UR6][R6.64+-0x4] ;  /* 0xfffffc06060a1981 */ /* 0x000ea6000c1e1900 */
[----:B------:R-:W-:Y:S01]  /*0620*/  @!P1 LEA.HI.X R9, R9, UR5, R2, 0x2, P2 ;  /* 0x0000000509099c11 */ /* 0x000fe200090f1402 */
[----:B------:R-:W3:Y:S04]  /*0630*/  LDG.E R12, desc[UR6][R6.64+-0x8] ;  /* 0xfffff806060c7981 */ /* 0x000ee8000c1e1900 */
[----:B------:R0:W4:Y:S04]  /*0640*/  @!P1 LDG.E R8, desc[UR6][R8.64+-0x4] ;  /* 0xfffffc0608089981 */ /* 0x000128000c1e1900 */
[----:B------:R-:W5:Y:S04]  /*0650*/  LDG.E R16, desc[UR6][R6.64+-0xc] ;  /* 0xfffff40606107981 */ /* 0x000f68000c1e1900 */
[----:B------:R1:W5:Y:S01]  /*0660*/  LDG.E R13, desc[UR6][R6.64+-0x10] ;  /* 0xfffff006060d7981 */ /* 0x000362000c1e1900 */
[----:B------:R-:W0:Y:S01]  /*0670*/  S2UR UR5, SR_CgaCtaId ;  /* 0x00000000000579c3 */ /* 0x000e220000008800 */
[----:B------:R-:W-:Y:S01]  /*0680*/  UMOV UR4, 0x400 ;  /* 0x0000040000047882 */ /* 0x000fe20000000000 */
[----:B------:R-:W-:Y:S01]  /*0690*/  IMAD R2, R0, R3, R5 ;  /* 0x0000000300027224 */ /* 0x000fe200078e0205 */
[----:B0-----:R-:W-:-:S06]  /*06a0*/  ULEA UR4, UR5, UR4, 0x18 ;  /* 0x0000000405047291 */ /* 0x001fcc000f8ec0ff */
[----:B------:R-:W-:-:S05]  /*06b0*/  LEA R15, R2, UR4, 0x2 ;  /* 0x00000004020f7c11 */ /* 0x000fca000f8e10ff */
[----:B------:R-:W2:Y:S01]  /*06c0*/  @P1 LDS R11, [R15] ;  /* 0x000000000f0b1984 */ /* 0x000ea20000000800 */
[----:B------:R-:W-:-:S05]  /*06d0*/  VIADD R2, R5, 0xffffffff ;  /* 0xffffffff05027836 */ /* 0x000fca0000000000 */
[-C--:B------:R-:W-:Y:S01]  /*06e0*/  ISETP.NE.AND P2, PT, R2, R3.reuse, PT ;  /* 0x000000030200720c */ /* 0x080fe20003f45270 */
[----:B------:R-:W-:-:S05]  /*06f0*/  @!P1 IMAD R2, R0, R3, R3 ;  /* 0x0000000300029224 */ /* 0x000fca00078e0203 */
[----:B------:R-:W-:Y:S01]  /*0700*/  @!P1 LEA R9, R2, UR4, 0x2 ;  /* 0x0000000402099c11 */ /* 0x000fe2000f8e10ff */
[----:B------:R-:W-:Y:S01]  /*0710*/  VIADD R2, R5, 0xfffffffe ;  /* 0xfffffffe05027836 */ /* 0x000fe20000000000 */
[----:B--2---:R-:W-:-:S05]  /*0720*/  @P1 VIMNMX R10, PT, PT, R10, R11, PT ;  /* 0x0000000b0a0a1248 */ /* 0x004fca0003fe0100 */
[----:B------:R-:W-:Y:S04]  /*0730*/  @P1 STS [R15+-0x4], R10 ;  /* 0xfffffc0a0f001388 */ /* 0x000fe80000000800 */
[----:B----4-:R-:W-:Y:S04]  /*0740*/  @!P1 STS [R9+-0x4], R8 ;  /* 0xfffffc0809009388 */ /* 0x010fe80000000800 */
[----:B-1----:R-:W3:Y:S01]  /*0750*/  @P2 LDS R7, [R15+-0x4] ;  /* 0xfffffc000f072984 */ /* 0x002ee20000000800 */
[----:B------:R-:W-:Y:S01]  /*0760*/  ISETP.NE.AND P1, PT, R2, R3, PT ;  /* 0x000000030200720c */ /* 0x000fe20003f25270 */
[----:B------:R-:W-:-:S05]  /*0770*/  VIADD R2, R5, 0xfffffffd ;  /* 0xfffffffd05027836 */ /* 0x000fca0000000000 */
[----:B------:R-:W-:Y:S02]  /*0780*/  ISETP.NE.AND P3, PT, R2, R3, PT ;  /* 0x000000030200720c */ /* 0x000fe40003f65270 */
[----:B---3--:R-:W-:-:S05]  /*0790*/  @P2 VIMNMX R7, PT, PT, R12, R7, PT ;  /* 0x000000070c072248 */ /* 0x008fca0003fe0100 */
[----:B------:R0:W-:Y:S01]  /*07a0*/  @P2 STS [R15+-0x8], R7 ;  /* 0xfffff8070f002388 */ /* 0x0001e20000000800 */
[----:B------:R-:W-:-:S05]  /*07b0*/  @!P2 IMAD.MOV.U32 R7, RZ, RZ, R12 ;  /* 0x000000ffff07a224 */ /* 0x000fca00078e000c */
[----:B-----5:R-:W-:-:S05]  /*07c0*/  @P1 VIMNMX R2, PT, PT, R16, R7, PT ;  /* 0x0000000710021248 */ /* 0x020fca0003fe0100 */
[----:B------:R0:W-:Y:S01]  /*07d0*/  @P1 STS [R15+-0xc], R2 ;  /* 0xfffff4020f001388 */ /* 0x0001e20000000800 */
[----:B------:R-:W-:-:S05]  /*07e0*/  @!P1 IMAD.MOV.U32 R2, RZ, RZ, R16 ;  /* 0x000000ffff029224 */ /* 0x000fca00078e0010 */
[----:B------:R-:W-:Y:S01]  /*07f0*/  @P3 VIMNMX R6, PT, PT, R13, R2, PT ;  /* 0x000000020d063248 */ /* 0x000fe20003fe0100 */
[----:B------:R0:W-:Y:S04]  /*0800*/  @!P2 STS [R15+-0x8], R12 ;  /* 0xfffff80c0f00a388 */ /* 0x0001e80000000800 */
[----:B------:R0:W-:Y:S04]  /*0810*/  @P3 STS [R15+-0x10], R6 ;  /* 0xfffff0060f003388 */ /* 0x0001e80000000800 */
[----:B------:R0:W-:Y:S04]  /*0820*/  @!P1 STS [R15+-0xc], R16 ;  /* 0xfffff4100f009388 */ /* 0x0001e80000000800 */
[----:B------:R0:W-:Y:S01]  /*0830*/  @!P3 STS [R15+-0x10], R13 ;  /* 0xfffff00d0f00b388 */ /* 0x0001e20000000800 */
[----:B------:R-:W-:-:S07]  /*0840*/  VIADD R5, R5, 0xfffffffc ;  /* 0xfffffffc05057836 */ /* 0x000fce0000000000 */
.L_x_5:
[----:B------:R-:W-:Y:S05]  /*0850*/  @!P0 BRA `(.L_x_2) ;  /* 0x0000000c00348947 */ /* 0x000fea0003800000 */
[----:B------:R-:W-:Y:S02]  /*0860*/  ISETP.NE.AND P1, PT, R17, 0x1, PT ;  /* 0x000000011100780c */ /* 0x000fe40003f25270 */
[----:B0-----:R-:W-:-:S04]  /*0870*/  LOP3.LUT R2, R3, 0x1, RZ, 0xc0, !PT ;  /* 0x0000000103027812 */ /* 0x001fc800078ec0ff */
[----:B------:R-:W-:-:S07]  /*0880*/  ISETP.NE.U32.AND P0, PT, R2, 0x1, PT ;  /* 0x000000010200780c */ /* 0x000fce0003f05070 */
[----:B------:R-:W-:Y:S06]  /*0890*/  @!P1 BRA `(.L_x_6) ;  /* 0x0000000000809947 */ /* 0x000fec0003800000 */
[----:B------:R-:W0:Y:S01]  /*08a0*/  LDCU.64 UR4, c[0x0][0x380] ;  /* 0x00007000ff0477ac */ /* 0x000e220008000a00 */
[----:B------:R-:W-:Y:S02]  /*08b0*/  ISETP.NE.AND P1, PT, R5, R3, PT ;  /* 0x000000030500720c */ /* 0x000fe40003f25270 */
[----:B------:R-:W-:Y:S02]  /*08c0*/  SHF.R.S32.HI R2, RZ, 0x1f, R4 ;  /* 0x0000001fff027819 */ /* 0x000fe40000011404 */
[----:B------:R-:W-:-:S04]  /*08d0*/  IADD3 R7, P2, PT, R4, R5, RZ ;  /* 0x0000000504077210 */ /* 0x000fc80007f5e0ff */
[----:B------:R-:W-:-:S05]  /*08e0*/  LEA.HI.X.SX32 R8, R5, R2, 0x1, P2 ;  /* 0x0000000205087211 */ /* 0x000fca00010f0eff */
[----:B------:R-:W-:Y:S02]  /*08f0*/  @!P1 IADD3 R9, P3, PT, R4, R3, RZ ;  /* 0x0000000304099210 */ /* 0x000fe40007f7e0ff */
[----:B0-----:R-:W-:Y:S02]  /*0900*/  LEA R6, P2, R7, UR4, 0x2 ;  /* 0x0000000407067c11 */ /* 0x001fe4000f8410ff */
[----:B------:R-:W-:Y:S02]  /*0910*/  @!P1 LEA.HI.X.SX32 R2, R3, R2, 0x1, P3 ;  /* 0x0000000203029211 */ /* 0x000fe400018f0eff */
[----:B------:R-:W-:Y:S02]  /*0920*/  LEA.HI.X R7, R7, UR5, R8, 0x2, P2 ;  /* 0x0000000507077c11 */ /* 0x000fe400090f1408 */
[----:B------:R-:W-:-:S03]  /*0930*/  @!P1 LEA R8, P2, R9, UR4, 0x2 ;  /* 0x0000000409089c11 */ /* 0x000fc6000f8410ff */
[----:B------:R-:W2:Y:S01]  /*0940*/  LDG.E R10, desc[UR6][R6.64+-0x8] ;  /* 0xfffff806060a7981 */ /* 0x000ea2000c1e1900 */
[----:B------:R-:W-:-:S03]  /*0950*/  @!P1 LEA.HI.X R9, R9, UR5, R2, 0x2, P2 ;  /* 0x0000000509099c11 */ /* 0x000fc600090f1402 */
[----:B------:R-:W3:Y:S04]  /*0960*/  @P1 LDG.E R2, desc[UR6][R6.64+-0x4] ;  /* 0xfffffc0606021981 */ /* 0x000ee8000c1e1900 */
[----:B------:R0:W4:Y:S01]  /*0970*/  @!P1 LDG.E R8, desc[UR6][R8.64+-0x4] ;  /* 0xfffffc0608089981 */ /* 0x000122000c1e1900 */
[----:B------:R-:W1:Y:S01]  /*0980*/  S2UR UR5, SR_CgaCtaId ;  /* 0x00000000000579c3 */ /* 0x000e620000008800 */
[----:B------:R-:W-:Y:S01]  /*0990*/  UMOV UR4, 0x400 ;  /* 0x0000040000047882 */ /* 0x000fe20000000000 */
[----:B------:R-:W-:Y:S01]  /*09a0*/  IMAD R11, R0, R3, R5 ;  /* 0x00000003000b7224 */ /* 0x000fe200078e0205 */
[----:B-1----:R-:W-:-:S06]  /*09b0*/  ULEA UR4, UR5, UR4, 0x18 ;  /* 0x0000000405047291 */ /* 0x002fcc000f8ec0ff */
[----:B------:R-:W-:-:S05]  /*09c0*/  LEA R13, R11, UR4, 0x2 ;  /* 0x000000040b0d7c11 */ /* 0x000fca000f8e10ff */
[----:B------:R-:W3:Y:S01]  /*09d0*/  @P1 LDS R11, [R13] ;  /* 0x000000000d0b1984 */ /* 0x000ee20000000800 */
[----:B------:R-:W-:-:S05]  /*09e0*/  VIADD R12, R5, 0xffffffff ;  /* 0xffffffff050c7836 */ /* 0x000fca0000000000 */
[-C--:B------:R-:W-:Y:S01]  /*09f0*/  ISETP.NE.AND P2, PT, R12, R3.reuse, PT ;  /* 0x000000030c00720c */ /* 0x080fe20003f45270 */
[----:B------:R-:W-:-:S05]  /*0a00*/  @!P1 IMAD R12, R0, R3, R3 ;  /* 0x00000003000c9224 */ /* 0x000fca00078e0203 */
[----:B0-----:R-:W-:Y:S01]  /*0a10*/  @!P1 LEA R9, R12, UR4, 0x2 ;  /* 0x000000040c099c11 */ /* 0x001fe2000f8e10ff */
[----:B------:R-:W-:Y:S01]  /*0a20*/  VIADD R5, R5, 0xfffffffe ;  /* 0xfffffffe05057836 */ /* 0x000fe20000000000 */
[----:B---3--:R-:W-:-:S05]  /*0a30*/  @P1 VIMNMX R2, PT, PT, R2, R11, PT ;  /* 0x0000000b02021248 */ /* 0x008fca0003fe0100 */
[----:B------:R-:W-:Y:S04]  /*0a40*/  @P1 STS [R13+-0x4], R2 ;  /* 0xfffffc020d001388 */ /* 0x000fe80000000800 */
[----:B----4-:R-:W-:Y:S04]  /*0a50*/  @!P1 STS [R9+-0x4], R8 ;  /* 0xfffffc0809009388 */ /* 0x010fe80000000800 */
[----:B------:R-:W2:Y:S02]  /*0a60*/  @P2 LDS R7, [R13+-0x4] ;  /* 0xfffffc000d072984 */ /* 0x000ea40000000800 */
[----:B--2---:R-:W-:-:S05]  /*0a70*/  @P2 VIMNMX R7, PT, PT, R10, R7, PT ;  /* 0x000000070a072248 */ /* 0x004fca0003fe0100 */
[----:B------:R0:W-:Y:S04]  /*0a80*/  @P2 STS [R13+-0x8], R7 ;  /* 0xfffff8070d002388 */ /* 0x0001e80000000800 */
[----:B------:R0:W-:Y:S02]  /*0a90*/  @!P2 STS [R13+-0x8], R10 ;  /* 0xfffff80a0d00a388 */ /* 0x0001e40000000800 */
.L_x_6:
[----:B------:R-:W-:Y:S05]  /*0aa0*/  @P0 BRA `(.L_x_2) ;  /* 0x0000000800a00947 */ /* 0x000fea0003800000 */
[----:B------:R-:W-:Y:S01]  /*0ab0*/  ISETP.NE.AND P0, PT, R5, R3, PT ;  /* 0x000000030500720c */ /* 0x000fe20003f05270 */
[----:B------:R-:W1:-:S12]  /*0ac0*/  LDCU.64 UR4, c[0x0][0x380] ;  /* 0x00007000ff0477ac */ /* 0x000e580008000a00 */
[----:B0-----:R-:W-:Y:S02]  /*0ad0*/  @P0 SHF.R.S32.HI R7, RZ, 0x1f, R5 ;  /* 0x0000001fff070819 */ /* 0x001fe40000011405 */
[C---:B------:R-:W-:Y:S02]  /*0ae0*/  @P0 IADD3 R2, P1, PT, R4.reuse, R5, RZ ;  /* 0x0000000504020210 */ /* 0x040fe40007f3e0ff */
[----:B------:R-:W-:Y:S02]  /*0af0*/  @!P0 SHF.R.S32.HI R9, RZ, 0x1f, R3 ;  /* 0x0000001fff098819 */ /* 0x000fe40000011403 */
[----:B------:R-:W-:Y:S02]  /*0b00*/  @P0 LEA.HI.X.SX32 R7, R4, R7, 0x1, P1 ;  /* 0x0000000704070211 */ /* 0x000fe400008f0eff */
[----:B-1----:R-:W-:Y:S02]  /*0b10*/  @P0 LEA R6, P1, R2, UR4, 0x2 ;  /* 0x0000000402060c11 */ /* 0x002fe4000f8210ff */
[----:B------:R-:W-:-:S02]  /*0b20*/  @!P0 IADD3 R10, P2, PT, R4, R3, RZ ;  /* 0x00000003040a8210 */ /* 0x000fc40007f5e0ff */
[----:B------:R-:W-:Y:S02]  /*0b30*/  @P0 LEA.HI.X R7, R2, UR5, R7, 0x2, P1 ;  /* 0x0000000502070c11 */ /* 0x000fe400088f1407 */
[----:B------:R-:W-:Y:S02]  /*0b40*/  @!P0 LEA.HI.X.SX32 R9, R4, R9, 0x1, P2 ;  /* 0x0000000904098211 */ /* 0x000fe400010f0eff */
[C---:B------:R-:W-:Y:S01]  /*0b50*/  @!P0 LEA R8, P2, R10.reuse, UR4, 0x2 ;  /* 0x000000040a088c11 */ /* 0x040fe2000f8410ff */
[----:B------:R-:W2:Y:S03]  /*0b60*/  @P0 LDG.E R6, desc[UR6][R6.64+-0x4] ;  /* 0xfffffc0606060981 */ /* 0x000ea6000c1e1900 */
[----:B------:R-:W-:-:S05]  /*0b70*/  @!P0 LEA.HI.X R9, R10, UR5, R9, 0x2, P2 ;  /* 0x000000050a098c11 */ /* 0x000fca00090f1409 */
[----:B------:R-:W3:Y:S01]  /*0b80*/  @!P0 LDG.E R8, desc[UR6][R8.64+-0x4] ;  /* 0xfffffc0608088981 */ /* 0x000ee2000c1e1900 */
[----:B------:R-:W0:Y:S01]  /*0b90*/  S2UR UR5, SR_CgaCtaId ;  /* 0x00000000000579c3 */ /* 0x000e220000008800 */
[----:B------:R-:W-:Y:S01]  /*0ba0*/  UMOV UR4, 0x400 ;  /* 0x0000040000047882 */ /* 0x000fe20000000000 */
[----:B------:R-:W-:Y:S01]  /*0bb0*/  @P0 IMAD R5, R0, R3, R5 ;  /* 0x0000000300050224 */ /* 0x000fe200078e0205 */
[----:B0-----:R-:W-:-:S06]  /*0bc0*/  ULEA UR4, UR5, UR4, 0x18 ;  /* 0x0000000405047291 */ /* 0x001fcc000f8ec0ff */
[----:B------:R-:W-:-:S05]  /*0bd0*/  @P0 LEA R5, R5, UR4, 0x2 ;  /* 0x0000000405050c11 */ /* 0x000fca000f8e10ff */
[----:B------:R-:W2:Y:S01]  /*0be0*/  @P0 LDS R11, [R5] ;  /* 0x00000000050b0984 */ /* 0x000ea20000000800 */
[----:B------:R-:W-:-:S05]  /*0bf0*/  @!P0 IMAD R3, R0, R3, R3 ;  /* 0x0000000300038224 */ /* 0x000fca00078e0203 */
[----:B------:R-:W-:Y:S02]  /*0c00*/  @!P0 LEA R3, R3, UR4, 0x2 ;  /* 0x0000000403038c11 */ /* 0x000fe4000f8e10ff */
[----:B--2---:R-:W-:-:S05]  /*0c10*/  @P0 VIMNMX R2, PT, PT, R6, R11, PT ;  /* 0x0000000b06020248 */ /* 0x004fca0003fe0100 */
[----:B------:R1:W-:Y:S04]  /*0c20*/  @P0 STS [R5+-0x4], R2 ;  /* 0xfffffc0205000388 */ /* 0x0003e80000000800 */
[----:B---3--:R1:W-:Y:S01]  /*0c30*/  @!P0 STS [R3+-0x4], R8 ;  /* 0xfffffc0803008388 */ /* 0x0083e20000000800 */
[----:B------:R-:W-:Y:S05]  /*0c40*/  BRA `(.L_x_2) ;  /* 0x0000000800387947 */ /* 0x000fea0003800000 */
.L_x_1:
[----:B------:R-:W0:Y:S01]  /*0c50*/  LDC R9, c[0x0][0x390] ;  /* 0x0000e400ff097b82 */ /* 0x000e220000000800 */
[----:B------:R-:W-:Y:S01]  /*0c60*/  IMAD.MOV.U32 R8, RZ, RZ, RZ ;  /* 0x000000ffff087224 */ /* 0x000fe200078e00ff */
[----:B0-----:R-:W-:-:S13]  /*0c70*/  ISETP.GE.AND P0, PT, R9, 0x1, PT ;  /* 0x000000010900780c */ /* 0x001fda0003f06270 */
[----:B------:R-:W-:Y:S05]  /*0c80*/  @!P0 BRA `(.L_x_7) ;  /* 0x0000000000408947 */ /* 0x000fea0003800000 */
[----:B------:R-:W0:Y:S01]  /*0c90*/  LDCU UR9, c[0x0][0x398] ;  /* 0x00007300ff0977ac */ /* 0x000e220008000800 */
[----:B------:R-:W1:Y:S01]  /*0ca0*/  LDC.64 R2, c[0x0][0x380] ;  /* 0x0000e000ff027b82 */ /* 0x000e620000000a00 */
[----:B------:R-:W-:Y:S02]  /*0cb0*/  IMAD R5, R0, R9, RZ ;  /* 0x0000000900057224 */ /* 0x000fe400078e02ff */
[----:B------:R-:W-:Y:S02]  /*0cc0*/  IMAD R4, R9, UR8, RZ ;  /* 0x0000000809047c24 */ /* 0x000fe4000f8e02ff */
[----:B------:R-:W-:-:S04]  /*0cd0*/  IMAD.IADD R7, R5, 0x1, R9 ;  /* 0x0000000105077824 */ /* 0x000fc800078e0209 */
[----:B0-----:R-:W-:-:S04]  /*0ce0*/  IMAD R4, R4, UR9, R7 ;  /* 0x0000000904047c24 */ /* 0x001fc8000f8e0207 */
[----:B------:R-:W-:-:S04]  /*0cf0*/  VIADD R7, R4, 0xffffffff ;  /* 0xffffffff04077836 */ /* 0x000fc80000000000 */
[----:B-1----:R-:W-:-:S06]  /*0d00*/  IMAD.WIDE R2, R7, 0x4, R2 ;  /* 0x0000000407027825 */ /* 0x002fcc00078e0202 */
[----:B------:R-:W2:Y:S01]  /*0d10*/  LDG.E R2, desc[UR6][R2.64] ;  /* 0x0000000602027981 */ /* 0x000ea2000c1e1900 */
[----:B------:R-:W0:Y:S01]  /*0d20*/  S2UR UR5, SR_CgaCtaId ;  /* 0x00000000000579c3 */ /* 0x000e220000008800 */
[----:B------:R-:W-:Y:S01]  /*0d30*/  UMOV UR4, 0x400 ;  /* 0x0000040000047882 */ /* 0x000fe20000000000 */
[----:B------:R-:W-:Y:S02]  /*0d40*/  IMAD R5, R9, UR9, R5 ;  /* 0x0000000909057c24 */ /* 0x000fe4000f8e0205 */
[----:B------:R-:W-:Y:S01]  /*0d50*/  IMAD.MOV.U32 R8, RZ, RZ, 0x1 ;  /* 0x00000001ff087424 */ /* 0x000fe200078e00ff */
[----:B0-----:R-:W-:-:S06]  /*0d60*/  ULEA UR4, UR5, UR4, 0x18 ;  /* 0x0000000405047291 */ /* 0x001fcc000f8ec0ff */
[----:B------:R-:W-:-:S05]  /*0d70*/  LEA R5, R5, UR4, 0x2 ;  /* 0x0000000405057c11 */ /* 0x000fca000f8e10ff */
[----:B--2---:R0:W-:Y:S02]  /*0d80*/  STS [R5], R2 ;  /* 0x0000000205007388 */ /* 0x0041e40000000800 */
.L_x_7:
[----:B------:R-:W-:-:S13]  /*0d90*/  ISETP.GE.AND P0, PT, R8, R9, PT ;  /* 0x000000090800720c */ /* 0x000fda0003f06270 */
[----:B------:R-:W-:Y:S05]  /*0da0*/  @P0 BRA `(.L_x_2) ;  /* 0x0000000400e00947 */ /* 0x000fea0003800000 */
[----:B------:R-:W1:Y:S01]  /*0db0*/  LDC R7, c[0x0][0x398] ;  /* 0x0000e600ff077b82 */ /* 0x000e620000000800 */
[--C-:B------:R-:W-:Y:S02]  /*0dc0*/  IMAD.IADD R4, R8, 0x1, -R9.reuse ;  /* 0x0000000108047824 */ /* 0x100fe400078e0a09 */
[----:B------:R-:W-:Y:S02]  /*0dd0*/  IMAD R6, R0, R9, RZ ;  /* 0x0000000900067224 */ /* 0x000fe400078e02ff */
[C---:B0-----:R-:W-:Y:S01]  /*0de0*/  IMAD R2, R9.reuse, UR8, RZ ;  /* 0x0000000809027c24 */ /* 0x041fe2000f8e02ff */
[----:B------:R-:W-:Y:S01]  /*0df0*/  ISETP.GT.U32.AND P0, PT, R4, -0x8, PT ;  /* 0xfffffff80400780c */ /* 0x000fe20003f04070 */
[----:B------:R-:W-:Y:S02]  /*0e00*/  IMAD.IADD R3, R6, 0x1, R9 ;  /* 0x0000000106037824 */ /* 0x000fe400078e0209 */
[----:B------:R-:W-:-:S05]  /*0e10*/  IMAD.IADD R4, R9, 0x1, -R8 ;  /* 0x0000000109047824 */ /* 0x000fca00078e0a08 */
[----:B------:R-:W-:Y:S01]  /*0e20*/  LOP3.LUT R17, R4, 0x7, RZ, 0xc0, !PT ;  /* 0x0000000704117812 */ /* 0x000fe200078ec0ff */
[-C--:B-1----:R-:W-:Y:S02]  /*0e30*/  IMAD R3, R2, R7.reuse, R3 ;  /* 0x0000000702037224 */ /* 0x082fe400078e0203 */
[----:B------:R-:W-:Y:S02]  /*0e40*/  IMAD R2, R9, R7, R6 ;  /* 0x0000000709027224 */ /* 0x000fe400078e0206 */
[----:B------:R-:W-:Y:S01]  /*0e50*/  VIADD R3, R3, 0xffffffff ;  /* 0xffffffff03037836 */ /* 0x000fe20000000000 */
[----:B------:R-:W-:Y:S06]  /*0e60*/  @P0 BRA `(.L_x_8) ;  /* 0x0000000000c00947 */ /* 0x000fec0003800000 */
[----:B------:R-:W0:Y:S01]  /*0e70*/  S2UR UR5, SR_CgaCtaId ;  /* 0x00000000000579c3 */ /* 0x000e220000008800 */
[----:B------:R-:W-:Y:S01]  /*0e80*/  IMAD.IADD R5, R0, 0x1, R7 ;  /* 0x0000000100057824 */ /* 0x000fe200078e0207 */
[----:B------:R-:W-:Y:S01]  /*0e90*/  UMOV UR4, 0x400 ;  /* 0x0000040000047882 */ /* 0x000fe20000000000 */
[----:B------:R-:W-:Y:S02]  /*0ea0*/  IMAD R10, R7, UR8, R0 ;  /* 0x00000008070a7c24 */ /* 0x000fe4000f8e0200 */
[-C--:B------:R-:W-:Y:S02]  /*0eb0*/  IMAD R6, R5, R9.reuse, R8 ;  /* 0x0000000905067224 */ /* 0x080fe400078e0208 */
[----:B------:R-:W-:Y:S01]  /*0ec0*/  IMAD R5, R10, R9, R9 ;  /* 0x000000090a057224 */ /* 0x000fe200078e0209 */
[----:B------:R-:W-:-:S03]  /*0ed0*/  LOP3.LUT R9, R4, 0xfffffff8, RZ, 0xc0, !PT ;  /* 0xfffffff804097812 */ /* 0x000fc600078ec0ff */
[C---:B------:R-:W-:Y:S02]  /*0ee0*/  IMAD.IADD R5, R8.reuse, 0x1, R5 ;  /* 0x0000000108057824 */ /* 0x040fe400078e0205 */
[----:B------:R-:W-:Y:S02]  /*0ef0*/  VIADD R8, R8, 0xffffffff ;  /* 0xffffffff08087836 */ /* 0x000fe40000000000 */
[----:B------:R-:W-:Y:S01]  /*0f00*/  IMAD.MOV R9, RZ, RZ, -R9 ;  /* 0x000000ffff097224 */ /* 0x000fe200078e0a09 */
[----:B0-----:R-:W-:-:S06]  /*0f10*/  ULEA UR4, UR5, UR4, 0x18 ;  /* 0x0000000405047291 */ /* 0x001fcc000f8ec0ff */
[----:B------:R-:W-:-:S05]  /*0f20*/  LEA R6, R6, UR4, 0x2 ;  /* 0x0000000406067c11 */ /* 0x000fca000f8e10ff */
[----:B------:R-:W-:-:S07]  /*0f30*/  VIADD R10, R6, 0xc ;  /* 0x0000000c060a7836 */ /* 0x000fce0000000000 */
.L_x_9:
[----:B------:R-:W0:Y:S01]  /*0f40*/  LDC.64 R6, c[0x0][0x380] ;  /* 0x0000e000ff067b82 */ /* 0x000e220000000a00 */
[----:B------:R-:W-:Y:S01]  /*0f50*/  VIADD R11, R5, 0xffffffff ;  /* 0xffffffff050b7836 */ /* 0x000fe20000000000 */
[----:B------:R-:W1:Y:S03]  /*0f60*/  LDS R12, [R10+-0x10] ;  /* 0xfffff0000a0c7984 */ /* 0x000e660000000800 */
[----:B0-----:R-:W-:-:S05]  /*0f70*/  IMAD.WIDE R6, R11, 0x4, R6 ;  /* 0x000000040b067825 */ /* 0x001fca00078e0206 */
[----:B------:R-:W1:Y:S04]  /*0f80*/  LDG.E R11, desc[UR6][R6.64] ;  /* 0x00000006060b7981 */ /* 0x000e68000c1e1900 */
[----:B------:R-:W2:Y:S04]  /*0f90*/  LDG.E R16, desc[UR6][R6.64+0x4] ;  /* 0x0000040606107981 */ /* 0x000ea8000c1e1900 */
[----:B------:R-:W3:Y:S04]  /*0fa0*/  LDG.E R18, desc[UR6][R6.64+0x8] ;  /* 0x0000080606127981 */ /* 0x000ee8000c1e1900 */
[----:B------:R-:W4:Y:S04]  /*0fb0*/  LDG.E R20, desc[UR6][R6.64+0xc] ;  /* 0x00000c0606147981 */ /* 0x000f28000c1e1900 */
[----:B------:R-:W5:Y:S04]  /*0fc0*/  LDG.E R22, desc[UR6][R6.64+0x10] ;  /* 0x0000100606167981 */ /* 0x000f68000c1e1900 */
[----:B------:R-:W5:Y:S04]  /*0fd0*/  LDG.E R24, desc[UR6][R6.64+0x14] ;  /* 0x0000140606187981 */ /* 0x000f68000c1e1900 */
[----:B------:R-:W5:Y:S04]  /*0fe0*/  LDG.E R26, desc[UR6][R6.64+0x18] ;  /* 0x00001806061a7981 */ /* 0x000f68000c1e1900 */
[----:B------:R-:W5:Y:S01]  /*0ff0*/  LDG.E R28, desc[UR6][R6.64+0x1c] ;  /* 0x00001c06061c7981 */ /* 0x000f62000c1e1900 */
[----:B------:R-:W-:-:S02]  /*1000*/  VIADD R9, R9, 0x8 ;  /* 0x0000000809097836 */ /* 0x000fc40000000000 */
[----:B------:R-:W-:Y:S02]  /*1010*/  VIADD R8, R8, 0x8 ;  /* 0x0000000808087836 */ /* 0x000fe40000000000 */
[----:B------:R-:W-:Y:S01]  /*1020*/  VIADD R5, R5, 0x8 ;  /* 0x0000000805057836 */ /* 0x000fe20000000000 */
[----:B------:R-:W-:Y:S02]  /*1030*/  ISETP.NE.AND P0, PT, R9, RZ, PT ;  /* 0x000000ff0900720c */ /* 0x000fe40003f05270 */
[----:B-1----:R-:W-:-:S04]  /*1040*/  VIMNMX R11, PT, PT, R11, R12, PT ;  /* 0x0000000c0b0b7248 */ /* 0x002fc80003fe0100 */
[----:B--2---:R-:W-:Y:S01]  /*1050*/  VIMNMX R13, PT, PT, R11, R16, PT ;  /* 0x000000100b0d7248 */ /* 0x004fe20003fe0100 */
[----:B------:R-:W-:Y:S03]  /*1060*/  STS [R10+-0xc], R11 ;  /* 0xfffff40b0a007388 */ /* 0x000fe60000000800 */
[----:B---3--:R-:W-:Y:S01]  /*1070*/  VIMNMX R15, PT, PT, R13, R18, PT ;  /* 0x000000120d0f7248 */ /* 0x008fe20003fe0100 */
[----:B------:R-:W-:Y:S03]  /*1080*/  STS [R10+-0x8], R13 ;  /* 0xfffff80d0a007388 */ /* 0x000fe60000000800 */
[----:B----4-:R-:W-:Y:S01]  /*1090*/  VIMNMX R19, PT, PT, R15, R20, PT ;  /* 0x000000140f137248 */ /* 0x010fe20003fe0100 */
[----:B------:R-:W-:Y:S03]  /*10a0*/  STS [R10+-0x4], R15 ;  /* 0xfffffc0f0a007388 */ /* 0x000fe60000000800 */
[----:B-----5:R-:W-:Y:S01]  /*10b0*/  VIMNMX R21, PT, PT, R19, R22, PT ;  /* 0x0000001613157248 */ /* 0x020fe20003fe0100 */
[----:B------:R-:W-:Y:S03]  /*10c0*/  STS [R10], R19 ;  /* 0x000000130a007388 */ /* 0x000fe60000000800 */
[----:B------:R-:W-:Y:S01]  /*10d0*/  VIMNMX R23, PT, PT, R21, R24, PT ;  /* 0x0000001815177248 */ /* 0x000fe20003fe0100 */
[----:B------:R-:W-:Y:S03]  /*10e0*/  STS [R10+0x4], R21 ;  /* 0x000004150a007388 */ /* 0x000fe60000000800 */
[----:B------:R-:W-:Y:S01]  /*10f0*/  VIMNMX R25, PT, PT, R23, R26, PT ;  /* 0x0000001a17197248 */ /* 0x000fe20003fe0100 */
[----:B------:R-:W-:Y:S03]  /*1100*/  STS [R10+0x8], R23 ;  /* 0x000008170a007388 */ /* 0x000fe60000000800 */
[----:B------:R-:W-:Y:S01]  /*1110*/  VIMNMX R7, PT, PT, R25, R28, PT ;  /* 0x0000001c19077248 */ /* 0x000fe20003fe0100 */
[----:B------:R-:W-:Y:S04]  /*1120*/  STS [R10+0xc], R25 ;  /* 0x00000c190a007388 */ /* 0x000fe80000000800 */
[----:B------:R0:W-:Y:S02]  /*1130*/  STS [R10+0x10], R7 ;  /* 0x000010070a007388 */ /* 0x0001e40000000800 */
[----:B0-----:R-:W-:Y:S01]  /*1140*/  VIADD R10, R10, 0x20 ;  /* 0x000000200a0a7836 */ /* 0x001fe20000000000 */
[----:B------:R-:W-:Y:S06]  /*1150*/  @P0 BRA `(.L_x_9) ;  /* 0xfffffffc00780947 */ /* 0x000fec000383ffff */
[----:B------:R-:W-:-:S07]  /*1160*/  VIADD R8, R8, 0x1 ;  /* 0x0000000108087836 */ /* 0x000fce0000000000 */
.L_x_8:
[----:B------:R-:W-:-:S13]  /*1170*/  ISETP.NE.AND P0, PT, R17, RZ, PT ;  /* 0x000000ff1100720c */ /* 0x000fda0003f05270 */
[----:B------:R-:W-:Y:S05]  /*1180*/  @!P0 BRA `(.L_x_2) ;  /* 0x0000000000e88947 */ /* 0x000fea0003800000 */
[----:B------:R-:W-:Y:S02]  /*1190*/  ISETP.GE.U32.AND P0, PT, R17, 0x4, PT ;  /* 0x000000041100780c */ /* 0x000fe40003f06070 */
[----:B------:R-:W-:-:S04]  /*11a0*/  LOP3.LUT R19, R4, 0x3, RZ, 0xc0, !PT ;  /* 0x0000000304137812 */ /* 0x000fc800078ec0ff */
[----:B------:R-:W-:-:S07]  /*11b0*/  ISETP.NE.AND P1, PT, R19, RZ, PT ;  /* 0x000000ff1300720c */ /* 0x000fce0003f25270 */
[----:B------:R-:W-:Y:S06]  /*11c0*/  @!P0 BRA `(.L_x_10) ;  /* 0x0000000000588947 */ /* 0x000fec0003800000 */
[----:B------:R-:W0:Y:S01]  /*11d0*/  LDC.64 R6, c[0x0][0x380] ;  /* 0x0000e000ff067b82 */ /* 0x000e220000000a00 */
[----:B------:R-:W-:-:S04]  /*11e0*/  IMAD.IADD R5, R8, 0x1, R3 ;  /* 0x0000000108057824 */ /* 0x000fc800078e0203 */
[----:B0-----:R-:W-:-:S05]  /*11f0*/  IMAD.WIDE R6, R5, 0x4, R6 ;  /* 0x0000000405067825 */ /* 0x001fca00078e0206 */
[----:B------:R-:W2:Y:S04]  /*1200*/  LDG.E R5, desc[UR6][R6.64] ;  /* 0x0000000606057981 */ /* 0x000ea8000c1e1900 */
[----:B------:R-:W3:Y:S04]  /*1210*/  LDG.E R11, desc[UR6][R6.64+0x4] ;  /* 0x00000406060b7981 */ /* 0x000ee8000c1e1900 */
[----:B------:R-:W4:Y:S04]  /*1220*/  LDG.E R13, desc[UR6][R6.64+0x8] ;  /* 0x00000806060d7981 */ /* 0x000f28000c1e1900 */
[----:B------:R-:W5:Y:S01]  /*1230*/  LDG.E R15, desc[UR6][R6.64+0xc] ;  /* 0x00000c06060f7981 */ /* 0x000f62000c1e1900 */
[----:B------:R-:W0:Y:S01]  /*1240*/  S2UR UR5, SR_CgaCtaId ;  /* 0x00000000000579c3 */ /* 0x000e220000008800 */
[----:B------:R-:W-:Y:S01]  /*1250*/  UMOV UR4, 0x400 ;  /* 0x0000040000047882 */ /* 0x000fe20000000000 */
[----:B------:R-:W-:-:S02]  /*1260*/  IMAD.IADD R9, R8, 0x1, R2 ;  /* 0x0000000108097824 */ /* 0x000fc400078e0202 */
[----:B------:R-:W-:Y:S01]  /*1270*/  VIADD R8, R8, 0x4 ;  /* 0x0000000408087836 */ /* 0x000fe20000000000 */
[----:B0-----:R-:W-:-:S06]  /*1280*/  ULEA UR4, UR5, UR4, 0x18 ;  /* 0x0000000405047291 */ /* 0x001fcc000f8ec0ff */
[----:B------:R-:W-:-:S05]  /*1290*/  LEA R9, R9, UR4, 0x2 ;  /* 0x0000000409097c11 */ /* 0x000fca000f8e10ff */
[----:B------:R-:W2:Y:S02]  /*12a0*/  LDS R10, [R9+-0x4] ;  /* 0xfffffc00090a7984 */ /* 0x000ea40000000800 */
[----:B--2---:R-:W-:-:S04]  /*12b0*/  VIMNMX R10, PT, PT, R5, R10, PT ;  /* 0x0000000a050a7248 */ /* 0x004fc80003fe0100 */
[----:B---3--:R-:W-:Y:S01]  /*12c0*/  VIMNMX R12, PT, PT, R10, R11, PT ;  /* 0x0000000b0a0c7248 */ /* 0x008fe20003fe0100 */
[----:B------:R0:W-:Y:S03]  /*12d0*/  STS [R9], R10 ;  /* 0x0000000a09007388 */ /* 0x0001e60000000800 */
[----:B----4-:R-:W-:Y:S01]  /*12e0*/  VIMNMX R16, PT, PT, R12, R13, PT ;  /* 0x0000000d0c107248 */ /* 0x010fe20003fe0100 */
[----:B------:R0:W-:Y:S03]  /*12f0*/  STS [R9+0x4], R12 ;  /* 0x0000040c09007388 */ /* 0x0001e60000000800 */
[----:B-----5:R-:W-:Y:S01]  /*1300*/  VIMNMX R18, PT, PT, R16, R15, PT ;  /* 0x0000000f10127248 */ /* 0x020fe20003fe0100 */
[----:B------:R0:W-:Y:S04]  /*1310*/  STS [R9+0x8], R16 ;  /* 0x0000081009007388 */ /* 0x0001e80000000800 */
[----:B------:R0:W-:Y:S02]  /*1320*/  STS [R9+0xc], R18 ;  /* 0x00000c1209007388 */ /* 0x0001e40000000800 */
.L_x_10:
[----:B------:R-:W-:Y:S05]  /*1330*/  @!P1 BRA `(.L_x_2) ;  /* 0x00000000007c9947 */ /* 0x000fea0003800000 */
[----:B------:R-:W-:-:S13]  /*1340*/  ISETP.NE.AND P0, PT, R19, 0x1, PT ;  /* 0x000000011300780c */ /* 0x000fda0003f05270 */
[----:B------:R-:W1:Y:S01]  /*1350*/  @P0 LDC.64 R6, c[0x0][0x380] ;  /* 0x0000e000ff060b82 */ /* 0x000e620000000a00 */
[----:B------:R-:W-:Y:S01]  /*1360*/  @P0 IMAD.IADD R5, R8, 0x1, R3 ;  /* 0x0000000108050824 */ /* 0x000fe200078e0203 */
[----:B------:R-:W-:-:S04]  /*1370*/  LOP3.LUT R4, R4, 0x1, RZ, 0xc0, !PT ;  /* 0x0000000104047812 */ /* 0x000fc800078ec0ff */
[----:B------:R-:W-:Y:S01]  /*1380*/  ISETP.NE.U32.AND P1, PT, R4, 0x1, PT ;  /* 0x000000010400780c */ /* 0x000fe20003f25070 */
[----:B-1----:R-:W-:-:S12]  /*1390*/  @P0 IMAD.WIDE R6, R5, 0x4, R6 ;  /* 0x0000000405060825 */ /* 0x002fd800078e0206 */
[----:B------:R-:W1:Y:S01]  /*13a0*/  @!P1 LDC.64 R4, c[0x0][0x380] ;  /* 0x0000e000ff049b82 */ /* 0x000e620000000a00 */
[----:B0-----:R-:W2:Y:S04]  /*13b0*/  @P0 LDG.E R10, desc[UR6][R6.64] ;  /* 0x00000006060a0981 */ /* 0x001ea8000c1e1900 */
[----:B------:R0:W3:Y:S01]  /*13c0*/  @P0 LDG.E R16, desc[UR6][R6.64+0x4] ;  /* 0x0000040606100981 */ /* 0x0000e2000c1e1900 */
[C---:B------:R-:W-:Y:S02]  /*13d0*/  @P0 IMAD.IADD R9, R8.reuse, 0x1, R2 ;  /* 0x0000000108090824 */ /* 0x040fe400078e0202 */
[----:B------:R-:W-:-:S04]  /*13e0*/  @P0 VIADD R8, R8, 0x2 ;  /* 0x0000000208080836 */ /* 0x000fc80000000000 */
[----:B------:R-:W-:-:S04]  /*13f0*/  @!P1 IMAD.IADD R3, R3, 0x1, R8 ;  /* 0x0000000103039824 */ /* 0x000fc800078e0208 */
[----:B-1----:R-:W-:-:S06]  /*1400*/  @!P1 IMAD.WIDE R4, R3, 0x4, R4 ;  /* 0x0000000403049825 */ /* 0x002fcc00078e0204 */
[----:B------:R1:W4:Y:S01]  /*1410*/  @!P1 LDG.E R4, desc[UR6][R4.64] ;  /* 0x0000000604049981 */ /* 0x000322000c1e1900 */
[----:B------:R-:W-:Y:S01]  /*1420*/  @P0 MOV R3, 0x400 ;  /* 0x0000040000030802 */ /* 0x000fe20000000f00 */
[----:B------:R-:W-:Y:S01]  /*1430*/  @!P1 IMAD.IADD R8, R2, 0x1, R8 ;  /* 0x0000000102089824 */ /* 0x000fe200078e0208 */
[----:B0-----:R-:W-:Y:S01]  /*1440*/  @!P1 MOV R6, 0x400 ;  /* 0x0000040000069802 */ /* 0x001fe20000000f00 */
[----:B------:R-:W0:Y:S01]  /*1450*/  @P0 S2R R12, SR_CgaCtaId ;  /* 0x00000000000c0919 */ /* 0x000e220000008800 */
[----:B------:R-:W5:Y:S01]  /*1460*/  @!P1 S2R R7, SR_CgaCtaId ;  /* 0x0000000000079919 */ /* 0x000f620000008800 */
[----:B0-----:R-:W-:Y:S02]  /*1470*/  @P0 LEA R12, R12, R3, 0x18 ;  /* 0x000000030c0c0211 */ /* 0x001fe400078ec0ff */
[----:B-----5:R-:W-:-:S03]  /*1480*/  @!P1 LEA R7, R7, R6, 0x18 ;  /* 0x0000000607079211 */ /* 0x020fc600078ec0ff */
[----:B------:R-:W-:Y:S02]  /*1490*/  @P0 IMAD R9, R9, 0x4, R12 ;  /* 0x0000000409090824 */ /* 0x000fe400078e020c */
[----:B------:R-:W-:-:S03]  /*14a0*/  @!P1 IMAD R8, R8, 0x4, R7 ;  /* 0x0000000408089824 */ /* 0x000fc600078e0207 */
[----:B------:R-:W2:Y:S02]  /*14b0*/  @P0 LDS R3, [R9+-0x4] ;  /* 0xfffffc0009030984 */ /* 0x000ea40000000800 */
[----:B--2---:R-:W-:-:S04]  /*14c0*/  @P0 VIMNMX R3, PT, PT, R10, R3, PT ;  /* 0x000000030a030248 */ /* 0x004fc80003fe0100 */
[----:B---3--:R-:W-:Y:S01]  /*14d0*/  @P0 VIMNMX R2, PT, PT, R16, R3, PT ;  /* 0x0000000310020248 */ /* 0x008fe20003fe0100 */
[----:B------:R-:W-:Y:S04]  /*14e0*/  @P0 STS [R9], R3 ;  /* 0x0000000309000388 */ /* 0x000fe80000000800 */
[----:B------:R-:W-:Y:S04]  /*14f0*/  @P0 STS [R9+0x4], R2 ;  /* 0x0000040209000388 */ /* 0x000fe80000000800 */
[----:B-1----:R-:W4:Y:S02]  /*1500*/  @!P1 LDS R5, [R8+-0x4] ;  /* 0xfffffc0008059984 */ /* 0x002f240000000800 */
[----:B----4-:R-:W-:-:S05]  /*1510*/  @!P1 VIMNMX R5, PT, PT, R4, R5, PT ;  /* 0x0000000504059248 */ /* 0x010fca0003fe0100 */
[----:B------:R2:W-:Y:S02]  /*1520*/  @!P1 STS [R8], R5 ;  /* 0x0000000508009388 */ /* 0x0005e40000000800 */
.L_x_2:
[----:B------:R-:W-:Y:S05]  /*1530*/  BSYNC.RECONVERGENT B0 ;  /* 0x0000000000007941 */ /* 0x000fea0003800200 */
.L_x_0:
[----:B------:R-:W0:Y:S02]  /*1540*/  LDCU UR4, c[0x0][0x390] ;  /* 0x00007200ff0477ac */ /* 0x000e240008000800 */
[----:B012---:R-:W-:Y:S01]  /*1550*/  IMAD.U32 R5, RZ, RZ, UR4 ;  /* 0x00000004ff057e24 */ /* 0x007fe2000f8e00ff */
[----:B------:R-:W-:Y:S04]  /*1560*/  BAR.SYNC.DEFER_BLOCKING 0x0 ;  /* 0x0000000000007b1d */ /* 0x000fe80000010000 */
[----:B------:R-:W-:-:S04]  /*1570*/  ISETP.GE.AND P0, PT, R5, 0x1, PT ;  /* 0x000000010500780c */ /* 0x000fc80003f06270 */
[----:B------:R-:W-:-:S13]  /*1580*/  ISETP.NE.OR P0, PT, R14, RZ, !P0 ;  /* 0x000000ff0e00720c */ /* 0x000fda0004705670 */
[----:B------:R-:W-:Y:S05]  /*1590*/  @P0 EXIT ;  /* 0x000000000000094d */ /* 0x000fea0003800000 */
[----:B------:R-:W0:Y:S01]  /*15a0*/  LDCU UR4, c[0x0][0x398] ;  /* 0x00007300ff0477ac */ /* 0x000e220008000800 */
[C---:B------:R-:W-:Y:S01]  /*15b0*/  VIADD R2, R5.reuse, 0xffffffff ;  /* 0xffffffff05027836 */ /* 0x040fe20000000000 */
[C---:B------:R-:W-:Y:S01]  /*15c0*/  ISETP.GE.U32.AND P1, PT, R5.reuse, 0x8, PT ;  /* 0x000000080500780c */ /* 0x040fe20003f26070 */
[C---:B------:R-:W-:Y:S01]  /*15d0*/  IMAD R3, R5.reuse, UR8, RZ ;  /* 0x0000000805037c24 */ /* 0x040fe2000f8e02ff */
[----:B------:R-:W-:Y:S01]  /*15e0*/  LOP3.LUT R16, R5, 0x7, RZ, 0xc0, !PT ;  /* 0x0000000705107812 */ /* 0x000fe200078ec0ff */
[----:B------:R-:W-:Y:S01]  /*15f0*/  IMAD.MOV.U32 R9, RZ, RZ, RZ ;  /* 0x000000ffff097224 */ /* 0x000fe200078e00ff */
[----:B------:R-:W-:Y:S02]  /*1600*/  SHF.R.U32.HI R2, RZ, 0x1, R2 ;  /* 0x00000001ff027819 */ /* 0x000fe40000011602 */
[----:B------:R-:W-:-:S03]  /*1610*/  ISETP.NE.AND P0, PT, R16, RZ, PT ;  /* 0x000000ff1000720c */ /* 0x000fc60003f05270 */
[----:B------:R-:W-:-:S04]  /*1620*/  IMAD R2, R0, R5, R2 ;  /* 0x0000000500027224 */ /* 0x000fc800078e0202 */
[----:B0-----:R-:W-:Y:S02]  /*1630*/  IMAD R4, R3, UR4, R2 ;  /* 0x0000000403047c24 */ /* 0x001fe4000f8e0202 */
[----:B------:R-:W-:Y:S01]  /*1640*/  IMAD R8, R5, UR4, RZ ;  /* 0x0000000405087c24 */ /* 0x000fe2000f8e02ff */
[----:B------:R-:W-:Y:S06]  /*1650*/  @!P1 BRA `(.L_x_11) ;  /* 0x0000000400009947 */ /* 0x000fec0003800000 */
[----:B------:R-:W0:Y:S01]  /*1660*/  S2UR UR5, SR_CgaCtaId ;  /* 0x00000000000579c3 */ /* 0x000e220000008800 */
[----:B------:R-:W-:Y:S01]  /*1670*/  UMOV UR4, 0x400 ;  /* 0x0000040000047882 */ /* 0x000fe20000000000 */
[----:B------:R-:W-:Y:S01]  /*1680*/  LOP3.LUT R9, R5, 0x7ffffff8, RZ, 0xc0, !PT ;  /* 0x7ffffff805097812 */ /* 0x000fe200078ec0ff */
[----:B------:R-:W1:Y:S05]  /*1690*/  LDCU UR8, c[0x0][0x39c] ;  /* 0x00007380ff0877ac */ /* 0x000e6a0008000800 */
[----:B------:R-:W2:Y:S08]  /*16a0*/  LDC R10, c[0x0][0x390] ;  /* 0x0000e400ff0a7b82 */ /* 0x000eb00000000800 */
[----:B------:R-:W3:Y:S01]  /*16b0*/  LDC.64 R2, c[0x0][0x388] ;  /* 0x0000e200ff027b82 */ /* 0x000ee20000000a00 */
[----:B0-----:R-:W-:-:S03]  /*16c0*/  ULEA UR5, UR5, UR4, 0x18 ;  /* 0x0000000405057291 */ /* 0x001fc6000f8ec0ff */
[----:B-1----:R-:W-:-:S09]  /*16d0*/  UMOV UR4, URZ ;  /* 0x000000ff00047c82 */ /* 0x002fd20008000000 */
.L_x_12:
[----:B--2---:R-:W-:Y:S02]  /*16e0*/  IMAD.MOV.U32 R5, RZ, RZ, R10 ;  /* 0x000000ffff057224 */ /* 0x004fe400078e000a */
[----:B------:R-:W-:Y:S02]  /*16f0*/  VIADD R19, R4, UR4 ;  /* 0x0000000404137c36 */ /* 0x000fe40008000000 */
[----:B------:R-:W-:Y:S01]  /*1700*/  IMAD R13, R0, R5, UR4 ;  /* 0x00000004000d7e24 */ /* 0x000fe2000f8e0205 */
[----:B------:R-:W-:Y:S01]  /*1710*/  UIADD3 UR4, UPT, UPT, UR4, 0x8, URZ ;  /* 0x0000000804047890 */ /* 0x000fe2000fffe0ff */
[C---:B------:R-:W-:Y:S01]  /*1720*/  VIADD R6, R19.reuse, 0x1 ;  /* 0x0000000113067836 */ /* 0x040fe20000000000 */
[C---:B------:R-:W-:Y:S01]  /*1730*/  ISETP.GE.AND P6, PT, R19.reuse, UR8, PT ;  /* 0x0000000813007c0c */ /* 0x040fe2000bfc6270 */
[----:B------:R-:W-:Y:S01]  /*1740*/  VIADD R15, R19, 0x3 ;  /* 0x00000003130f7836 */ /* 0x000fe20000000000 */
[----:B------:R-:W-:Y:S01]  /*1750*/  LEA R13, R13, UR5, 0x2 ;  /* 0x000000050d0d7c11 */ /* 0x000fe2000f8e10ff */
[C---:B------:R-:W-:Y:S01]  /*1760*/  VIADD R14, R19.reuse, 0x2 ;  /* 0x00000002130e7836 */ /* 0x040fe20000000000 */
[----:B------:R-:W-:Y:S01]  /*1770*/  ISETP.GE.AND P1, PT, R6, UR8, PT ;  /* 0x0000000806007c0c */ /* 0x000fe2000bf26270 */
[----:B------:R-:W-:Y:S01]  /*1780*/  VIADD R18, R19, 0x4 ;  /* 0x0000000413127836 */ /* 0x000fe20000000000 */
[----:B------:R-:W-:Y:S01]  /*1790*/  ISETP.GE.AND P3, PT, R15, UR8, PT ;  /* 0x000000080f007c0c */ /* 0x000fe2000bf66270 */
[----:B------:R-:W-:Y:S01]  /*17a0*/  IMAD R11, R8, 0x4, R13 ;  /* 0x00000004080b7824 */ /* 0x000fe200078e020d */
[----:B------:R-:W-:Y:S01]  /*17b0*/  ISETP.GE.AND P2, PT, R14, UR8, PT ;  /* 0x000000080e007c0c */ /* 0x000fe2000bf46270 */
[C---:B------:R-:W-:Y:S01]  /*17c0*/  VIADD R14, R19.reuse, 0x5 ;  /* 0x00000005130e7836 */ /* 0x040fe20000000000 */
[----:B------:R-:W-:Y:S01]  /*17d0*/  ISETP.GE.AND P4, PT, R18, UR8, PT ;  /* 0x0000000812007c0c */ /* 0x000fe2000bf86270 */
[----:B------:R-:W-:-:S02]  /*17e0*/  VIADD R18, R19, 0x6 ;  /* 0x0000000613127836 */ /* 0x000fc40000000000 */
[----:B------:R-:W-:Y:S01]  /*17f0*/  @!P6 LDS R6, [R13] ;  /* 0x000000000d06e984 */ /* 0x000fe20000000800 */
[----:B------:R-:W-:-:S03]  /*1800*/  ISETP.GE.AND P5, PT, R14, UR8, PT ;  /* 0x000000080e007c0c */ /* 0x000fc6000bfa6270 */
[----:B------:R-:W0:Y:S04]  /*1810*/  @!P6 LDS R7, [R11] ;  /* 0x000000000b07e984 */ /* 0x000e280000000800 */
[----:B------:R-:W-:Y:S04]  /*1820*/  @!P1 LDS R12, [R13+0x4] ;  /* 0x000004000d0c9984 */ /* 0x000fe80000000800 */
[----:B------:R-:W1:Y:S04]  /*1830*/  @!P1 LDS R17, [R11+0x4] ;  /* 0x000004000b119984 */ /* 0x000e680000000800 */
[----:B------:R-:W-:Y:S04]  /*1840*/  @!P3 LDS R14, [R13+0xc] ;  /* 0x00000c000d0eb984 */ /* 0x000fe80000000800 */
[----:B------:R-:W-:Y:S04]  /*1850*/  @!P5 LDS R20, [R13+0x14] ;  /* 0x000014000d14d984 */ /* 0x000fe80000000800 */
[----:B------:R-:W-:Y:S01]  /*1860*/  @!P4 LDS R21, [R11+0x10] ;  /* 0x000010000b15c984 */ /* 0x000fe20000000800 */
[----:B0-----:R-:W-:Y:S01]  /*1870*/  @!P6 VIMNMX R15, PT, PT, R6, R7, PT ;  /* 0x00000007060fe248 */ /* 0x001fe20003fe0100 */
[----:B---3--:R-:W-:-:S05]  /*1880*/  IMAD.WIDE R6, R19, 0x4, R2 ;  /* 0x0000000413067825 */ /* 0x008fca00078e0202 */
[----:B------:R-:W-:Y:S01]  /*1890*/  @!P6 STG.E desc[UR6][R6.64], R15 ;  /* 0x0000000f0600e986 */ /* 0x000fe2000c101906 */
[----:B------:R-:W-:Y:S02]  /*18a0*/  ISETP.GE.AND P6, PT, R18, UR8, PT ;  /* 0x0000000812007c0c */ /* 0x000fe4000bfc6270 */
[----:B-1----:R-:W-:Y:S01]  /*18b0*/  @!P1 VIMNMX R17, PT, PT, R12, R17, PT ;  /* 0x000000110c119248 */ /* 0x002fe20003fe0100 */
[----:B------:R-:W-:Y:S01]  /*18c0*/  VIADD R12, R19, 0x7 ;  /* 0x00000007130c7836 */ /* 0x000fe20000000000 */
[----:B------:R-:W0:Y:S04]  /*18d0*/  @!P4 LDS R18, [R13+0x10] ;  /* 0x000010000d12c984 */ /* 0x000e280000000800 */
[----:B------:R-:W-:Y:S01]  /*18e0*/  @!P1 STG.E desc[UR6][R6.64+0x4], R17 ;  /* 0x0000041106009986 */ /* 0x000fe2000c101906 */
[----:B------:R-:W-:-:S03]  /*18f0*/  ISETP.GE.AND P1, PT, R12, UR8, PT ;  /* 0x000000080c007c0c */ /* 0x000fc6000bf26270 */
[----:B------:R-:W-:Y:S04]  /*1900*/  @!P2 LDS R12, [R13+0x8] ;  /* 0x000008000d0ca984 */ /* 0x000fe80000000800 */
[----:B------:R-:W1:Y:S04]  /*1910*/  @!P2 LDS R19, [R11+0x8] ;  /* 0x000008000b13a984 */ /* 0x000e680000000800 */
[----:B------:R-:W-:Y:S04]  /*1920*/  @!P6 LDS R22, [R13+0x18] ;  /* 0x000018000d16e984 */ /* 0x000fe80000000800 */
[----:B------:R-:W2:Y:S04]  /*1930*/  @!P3 LDS R15, [R11+0xc] ;  /* 0x00000c000b0fb984 */ /* 0x000ea80000000800 */
[----:B------:R-:W3:Y:S04]  /*1940*/  @!P5 LDS R17, [R11+0x14] ;  /* 0x000014000b11d984 */ /* 0x000ee80000000800 */
[----:B------:R-:W4:Y:S04]  /*1950*/  @!P6 LDS R23, [R11+0x18] ;  /* 0x000018000b17e984 */ /* 0x000f280000000800 */
[----:B------:R-:W-:Y:S04]  /*1960*/  @!P1 LDS R24, [R13+0x1c] ;  /* 0x00001c000d189984 */ /* 0x000fe80000000800 */
[----:B------:R-:W5:Y:S01]  /*1970*/  @!P1 LDS R25, [R11+0x1c] ;  /* 0x00001c000b199984 */ /* 0x000f620000000800 */
[----:B0-----:R-:W-:-:S05]  /*1980*/  @!P4 VIMNMX R21, PT, PT, R18, R21, PT ;  /* 0x000000151215c248 */ /* 0x001fca0003fe0100 */
[----:B------:R0:W-:Y:S01]  /*1990*/  @!P4 STG.E desc[UR6][R6.64+0x10], R21 ;  /* 0x000010150600c986 */ /* 0x0001e2000c101906 */
[----:B-1----:R-:W-:-:S05]  /*19a0*/  @!P2 VIMNMX R19, PT, PT, R12, R19, PT ;  /* 0x000000130c13a248 */ /* 0x002fca0003fe0100 */
[----:B------:R0:W-:Y:S01]  /*19b0*/  @!P2 STG.E desc[UR6][R6.64+0x8], R19 ;  /* 0x000008130600a986 */ /* 0x0001e2000c101906 */
[----:B--2---:R-:W-:Y:S02]  /*19c0*/  @!P3 VIMNMX R15, PT, PT, R14, R15, PT ;  /* 0x0000000f0e0fb248 */ /* 0x004fe40003fe0100 */
[----:B---3--:R-:W-:-:S03]  /*19d0*/  @!P5 VIMNMX R17, PT, PT, R20, R17, PT ;  /* 0x000000111411d248 */ /* 0x008fc60003fe0100 */
[----:B------:R0:W-:Y:S01]  /*19e0*/  @!P3 STG.E desc[UR6][R6.64+0xc], R15 ;  /* 0x00000c0f0600b986 */ /* 0x0001e2000c101906 */
[----:B----4-:R-:W-:-:S03]  /*19f0*/  @!P6 VIMNMX R23, PT, PT, R22, R23, PT ;  /* 0x000000171617e248 */ /* 0x010fc60003fe0100 */
[----:B------:R0:W-:Y:S04]  /*1a00*/  @!P5 STG.E desc[UR6][R6.64+0x14], R17 ;  /* 0x000014110600d986 */ /* 0x0001e8000c101906 */
[----:B------:R0:W-:Y:S01]  /*1a10*/  @!P6 STG.E desc[UR6][R6.64+0x18], R23 ;  /* 0x000018170600e986 */ /* 0x0001e2000c101906 */
[----:B-----5:R-:W-:-:S05]  /*1a20*/  @!P1 VIMNMX R25, PT, PT, R24, R25, PT ;  /* 0x0000001918199248 */ /* 0x020fca0003fe0100 */
[----:B------:R0:W-:Y:S01]  /*1a30*/  @!P1 STG.E desc[UR6][R6.64+0x1c], R25 ;  /* 0x00001c1906009986 */ /* 0x0001e2000c101906 */
[----:B------:R-:W-:-:S13]  /*1a40*/  ISETP.NE.AND P1, PT, R9, UR4, PT ;  /* 0x0000000409007c0c */ /* 0x000fda000bf25270 */
[----:B0-----:R-:W-:Y:S05]  /*1a50*/  @P1 BRA `(.L_x_12) ;  /* 0xfffffffc00201947 */ /* 0x001fea000383ffff */
.L_x_11:
[----:B------:R-:W-:Y:S05]  /*1a60*/  @!P0 EXIT ;  /* 0x000000000000894d */ /* 0x000fea0003800000 */
[----:B------:R-:W-:Y:S02]  /*1a70*/  ISETP.GE.U32.AND P0, PT, R16, 0x4, PT ;  /* 0x000000041000780c */ /* 0x000fe40003f06070 */
[----:B------:R-:W-:-:S04]  /*1a80*/  LOP3.LUT R18, R5, 0x3, RZ, 0xc0, !PT ;  /* 0x0000000305127812 */ /* 0x000fc800078ec0ff */
[----:B------:R-:W-:-:S07]  /*1a90*/  ISETP.NE.AND P4, PT, R18, RZ, PT ;  /* 0x000000ff1200720c */ /* 0x000fce0003f85270 */
[----:B------:R-:W-:Y:S06]  /*1aa0*/  @!P0 BRA `(.L_x_13) ;  /* 0x0000000000888947 */ /* 0x000fec0003800000 */
[----:B------:R-:W0:Y:S01]  /*1ab0*/  LDCU UR8, c[0x0][0x39c] ;  /* 0x00007380ff0877ac */ /* 0x000e220008000800 */
[----:B------:R-:W1:Y:S01]  /*1ac0*/  S2UR UR5, SR_CgaCtaId ;  /* 0x00000000000579c3 */ /* 0x000e620000008800 */
[----:B------:R-:W-:Y:S01]  /*1ad0*/  IMAD.IADD R17, R4, 0x1, R9 ;  /* 0x0000000104117824 */ /* 0x000fe200078e0209 */
[----:B------:R-:W-:-:S03]  /*1ae0*/  UMOV UR4, 0x400 ;  /* 0x0000040000047882 */ /* 0x000fc60000000000 */
[C---:B------:R-:W-:Y:S02]  /*1af0*/  VIADD R2, R17.reuse, 0x1 ;  /* 0x0000000111027836 */ /* 0x040fe40000000000 */
[----:B------:R-:W-:-:S03]  /*1b00*/  VIADD R3, R17, 0x2 ;  /* 0x0000000211037836 */ /* 0x000fc60000000000 */
[----:B0-----:R-:W-:Y:S01]  /*1b10*/  ISETP.GE.AND P1, PT, R2, UR8, PT ;  /* 0x0000000802007c0c */ /* 0x001fe2000bf26270 */
[----:B------:R-:W-:Y:S01]  /*1b20*/  VIADD R2, R17, 0x3 ;  /* 0x0000000311027836 */ /* 0x000fe20000000000 */
[----:B------:R-:W-:Y:S02]  /*1b30*/  ISETP.GE.AND P2, PT, R3, UR8, PT ;  /* 0x0000000803007c0c */ /* 0x000fe4000bf46270 */
[----:B------:R-:W-:Y:S02]  /*1b40*/  ISETP.GE.AND P0, PT, R17, UR8, PT ;  /* 0x0000000811007c0c */ /* 0x000fe4000bf06270 */
[----:B------:R-:W-:Y:S01]  /*1b50*/  ISETP.GE.AND P3, PT, R2, UR8, PT ;  /* 0x0000000802007c0c */ /* 0x000fe2000bf66270 */
[----:B-1----:R-:W-:Y:S01]  /*1b60*/  ULEA UR4, UR5, UR4, 0x18 ;  /* 0x0000000405047291 */ /* 0x002fe2000f8ec0ff */
[----:B------:R-:W-:Y:S02]  /*1b70*/  IMAD R2, R0, R5, R9 ;  /* 0x0000000500027224 */ /* 0x000fe400078e0209 */
[----:B------:R-:W-:-:S03]  /*1b80*/  VIADD R9, R9, 0x4 ;  /* 0x0000000409097836 */ /* 0x000fc60000000000 */
[----:B------:R-:W-:Y:S02]  /*1b90*/  LEA R19, R2, UR4, 0x2 ;  /* 0x0000000402137c11 */ /* 0x000fe4000f8e10ff */
[----:B------:R-:W0:Y:S03]  /*1ba0*/  LDC.64 R2, c[0x0][0x388] ;  /* 0x0000e200ff027b82 */ /* 0x000e260000000a00 */
[----:B------:R-:W-:Y:S01]  /*1bb0*/  IMAD R16, R8, 0x4, R19 ;  /* 0x0000000408107824 */ /* 0x000fe200078e0213 */
[----:B------:R-:W-:Y:S04]  /*1bc0*/  @!P0 LDS R6, [R19] ;  /* 0x0000000013068984 */ /* 0x000fe80000000800 */
[----:B------:R-:W-:Y:S04]  /*1bd0*/  @!P1 LDS R10, [R19+0x4] ;  /* 0x00000400130a9984 */ /* 0x000fe80000000800 */
[----:B------:R-:W-:Y:S04]  /*1be0*/  @!P2 LDS R12, [R19+0x8] ;  /* 0x00000800130ca984 */ /* 0x000fe80000000800 */
[----:B------:R-:W-:Y:S04]  /*1bf0*/  @!P3 LDS R14, [R19+0xc] ;  /* 0x00000c00130eb984 */ /* 0x000fe80000000800 */
[----:B------:R-:W1:Y:S04]  /*1c00*/  @!P0 LDS R7, [R16] ;  /* 0x0000000010078984 */ /* 0x000e680000000800 */
[----:B------:R-:W2:Y:S01]  /*1c10*/  @!P1 LDS R11, [R16+0x4] ;  /* 0x00000400100b9984 */ /* 0x000ea20000000800 */
[----:B0-----:R-:W-:-:S03]  /*1c20*/  IMAD.WIDE R2, R17, 0x4, R2 ;  /* 0x0000000411027825 */ /* 0x001fc600078e0202 */
[----:B------:R-:W0:Y:S04]  /*1c30*/  @!P2 LDS R13, [R16+0x8] ;  /* 0x00000800100da984 */ /* 0x000e280000000800 */
[----:B------:R-:W3:Y:S01]  /*1c40*/  @!P3 LDS R15, [R16+0xc] ;  /* 0x00000c00100fb984 */ /* 0x000ee20000000800 */
[----:B-1----:R-:W-:Y:S02]  /*1c50*/  @!P0 VIMNMX R7, PT, PT, R6, R7, PT ;  /* 0x0000000706078248 */ /* 0x002fe40003fe0100 */
[----:B--2---:R-:W-:-:S03]  /*1c60*/  @!P1 VIMNMX R11, PT, PT, R10, R11, PT ;  /* 0x0000000b0a0b9248 */ /* 0x004fc60003fe0100 */
[----:B------:R1:W-:Y:S01]  /*1c70*/  @!P0 STG.E desc[UR6][R2.64], R7 ;  /* 0x0000000702008986 */ /* 0x0003e2000c101906 */
[----:B0-----:R-:W-:-:S03]  /*1c80*/  @!P2 VIMNMX R13, PT, PT, R12, R13, PT ;  /* 0x0000000d0c0da248 */ /* 0x001fc60003fe0100 */
[----:B------:R1:W-:Y:S01]  /*1c90*/  @!P1 STG.E desc[UR6][R2.64+0x4], R11 ;  /* 0x0000040b02009986 */ /* 0x0003e2000c101906 */
[----:B---3--:R-:W-:-:S03]  /*1ca0*/  @!P3 VIMNMX R15, PT, PT, R14, R15, PT ;  /* 0x0000000f0e0fb248 */ /* 0x008fc60003fe0100 */
[----:B------:R1:W-:Y:S04]  /*1cb0*/  @!P2 STG.E desc[UR6][R2.64+0x8], R13 ;  /* 0x0000080d0200a986 */ /* 0x0003e8000c101906 */
[----:B------:R1:W-:Y:S02]  /*1cc0*/  @!P3 STG.E desc[UR6][R2.64+0xc], R15 ;  /* 0x00000c0f0200b986 */ /* 0x0003e4000c101906 */
.L_x_13:
[----:B------:R-:W-:Y:S05]  /*1cd0*/  @!P4 EXIT ;  /* 0x000000000000c94d */ /* 0x000fea0003800000 */
[----:B------:R-:W-:-:S13]  /*1ce0*/  ISETP.NE.AND P0, PT, R18, 0x1, PT ;  /* 0x000000011200780c */ /* 0x000fda0003f05270 */
[----:B------:R-:W-:Y:S05]  /*1cf0*/  @!P0 BRA `(.L_x_14) ;  /* 0x0000000000588947 */ /* 0x000fea0003800000 */
[----:B------:R-:W0:Y:S01]  /*1d00*/  S2UR UR5, SR_CgaCtaId ;  /* 0x00000000000579c3 */ /* 0x000e220000008800 */
[----:B------:R-:W2:Y:S01]  /*1d10*/  LDCU UR8, c[0x0][0x39c] ;  /* 0x00007380ff0877ac */ /* 0x000ea20008000800 */
[----:B-1----:R-:W-:Y:S01]  /*1d20*/  IMAD.IADD R13, R4, 0x1, R9 ;  /* 0x00000001040d7824 */ /* 0x002fe200078e0209 */
[----:B------:R-:W-:-:S03]  /*1d30*/  UMOV UR4, 0x400 ;  /* 0x0000040000047882 */ /* 0x000fc60000000000 */
[----:B------:R-:W-:-:S05]  /*1d40*/  VIADD R2, R13, 0x1 ;  /* 0x000000010d027836 */ /* 0x000fca0000000000 */
[----:B--2---:R-:W-:Y:S01]  /*1d50*/  ISETP.GE.AND P1, PT, R2, UR8, PT ;  /* 0x0000000802007c0c */ /* 0x004fe2000bf26270 */
[----:B------:R-:W-:Y:S01]  /*1d60*/  IMAD R2, R0, R5, R9 ;  /* 0x0000000500027224 */ /* 0x000fe200078e0209 */
[----:B------:R-:W-:Y:S01]  /*1d70*/  ISETP.GE.AND P0, PT, R13, UR8, PT ;  /* 0x000000080d007c0c */ /* 0x000fe2000bf06270 */
[----:B------:R-:W-:Y:S01]  /*1d80*/  VIADD R9, R9, 0x2 ;  /* 0x0000000209097836 */ /* 0x000fe20000000000 */
[----:B0-----:R-:W-:-:S06]  /*1d90*/  ULEA UR4, UR5, UR4, 0x18 ;  /* 0x0000000405047291 */ /* 0x001fcc000f8ec0ff */
[----:B------:R-:W-:Y:S02]  /*1da0*/  LEA R15, R2, UR4, 0x2 ;  /* 0x00000004020f7c11 */ /* 0x000fe4000f8e10ff */
[----:B------:R-:W0:Y:S03]  /*1db0*/  LDC.64 R2, c[0x0][0x388] ;  /* 0x0000e200ff027b82 */ /* 0x000e260000000a00 */
[----:B------:R-:W-:Y:S01]  /*1dc0*/  IMAD R12, R8, 0x4, R15 ;  /* 0x00000004080c7824 */ /* 0x000fe200078e020f */
[----:B------:R-:W-:Y:S04]  /*1dd0*/  @!P0 LDS R6, [R15] ;  /* 0x000000000f068984 */ /* 0x000fe80000000800 */
[----:B------:R-:W-:Y:S04]  /*1de0*/  @!P1 LDS R10, [R15+0x4] ;  /* 0x000004000f0a9984 */ /* 0x000fe80000000800 */
[----:B------:R-:W1:Y:S04]  /*1df0*/  @!P0 LDS R7, [R12] ;  /* 0x000000000c078984 */ /* 0x000e680000000800 */
[----:B------:R-:W2:Y:S01]  /*1e00*/  @!P1 LDS R11, [R12+0x4] ;  /* 0x000004000c0b9984 */ /* 0x000ea20000000800 */
[----:B0-----:R-:W-:Y:S01]  /*1e10*/  IMAD.WIDE R2, R13, 0x4, R2 ;  /* 0x000000040d027825 */ /* 0x001fe200078e0202 */
[----:B-1----:R-:W-:-:S02]  /*1e20*/  @!P0 VIMNMX R7, PT, PT, R6, R7, PT ;  /* 0x0000000706078248 */ /* 0x002fc40003fe0100 */
[----:B--2---:R-:W-:-:S03]  /*1e30*/  @!P1 VIMNMX R11, PT, PT, R10, R11, PT ;  /* 0x0000000b0a0b9248 */ /* 0x004fc60003fe0100 */
[----:B------:R0:W-:Y:S04]  /*1e40*/  @!P0 STG.E desc[UR6][R2.64], R7 ;  /* 0x0000000702008986 */ /* 0x0001e8000c101906 */
[----:B------:R0:W-:Y:S02]  /*1e50*/  @!P1 STG.E desc[UR6][R2.64+0x4], R11 ;  /* 0x0000040b02009986 */ /* 0x0001e4000c101906 */
.L_x_14:
[----:B01----:R-:W-:-:S04]  /*1e60*/  LOP3.LUT R2, R5, 0x1, RZ, 0xc0, !PT ;  /* 0x0000000105027812 */ /* 0x003fc800078ec0ff */
[----:B------:R-:W-:-:S13]  /*1e70*/  ISETP.NE.U32.AND P0, PT, R2, 0x1, PT ;  /* 0x000000010200780c */ /* 0x000fda0003f05070 */
[----:B------:R-:W-:Y:S05]  /*1e80*/  @P0 EXIT ;  /* 0x000000000000094d */ /* 0x000fea0003800000 */
[----:B------:R-:W0:Y:S01]  /*1e90*/  LDCU UR4, c[0x0][0x39c] ;  /* 0x00007380ff0477ac */ /* 0x000e220008000800 */
[----:B------:R-:W-:-:S05]  /*1ea0*/  IMAD.IADD R7, R4, 0x1, R9 ;  /* 0x0000000104077824 */ /* 0x000fca00078e0209 */
[----:B0-----:R-:W-:-:S13]  /*1eb0*/  ISETP.GE.AND P0, PT, R7, UR4, PT ;  /* 0x0000000407007c0c */ /* 0x001fda000bf06270 */
[----:B------:R-:W-:Y:S05]  /*1ec0*/  @P0 EXIT ;  /* 0x000000000000094d */ /* 0x000fea0003800000 */
[----:B------:R-:W0:Y:S01]  /*1ed0*/  S2UR UR5, SR_CgaCtaId ;  /* 0x00000000000579c3 */ /* 0x000e220000008800 */
[----:B------:R-:W-:Y:S01]  /*1ee0*/  UMOV UR4, 0x400 ;  /* 0x0000040000047882 */ /* 0x000fe20000000000 */
[----:B------:R-:W-:-:S06]  /*1ef0*/  IMAD R0, R0, R5, R9 ;  /* 0x0000000500007224 */ /* 0x000fcc00078e0209 */
[----:B------:R-:W1:Y:S01]  /*1f00*/  LDC.64 R2, c[0x0][0x388] ;  /* 0x0000e200ff027b82 */ /* 0x000e620000000a00 */
[----:B0-----:R-:W-:-:S06]  /*1f10*/  ULEA UR4, UR5, UR4, 0x18 ;  /* 0x0000000405047291 */ /* 0x001fcc000f8ec0ff */
[----:B------:R-:W-:Y:S01]  /*1f20*/  LEA R5, R0, UR4, 0x2 ;  /* 0x0000000400057c11 */ /* 0x000fe2000f8e10ff */
[----:B-1----:R-:W-:-:S04]  /*1f30*/  IMAD.WIDE R2, R7, 0x4, R2 ;  /* 0x0000000407027825 */ /* 0x002fc800078e0202 */
[----:B------:R-:W-:Y:S02]  /*1f40*/  IMAD R8, R8, 0x4, R5 ;  /* 0x0000000408087824 */ /* 0x000fe400078e0205 */
[----:B------:R-:W-:Y:S04]  /*1f50*/  LDS R5, [R5] ;  /* 0x0000000005057984 */ /* 0x000fe80000000800 */
[----:B------:R-:W0:Y:S02]  /*1f60*/  LDS R8, [R8] ;  /* 0x0000000008087984 */ /* 0x000e240000000800 */
[----:B0-----:R-:W-:-:S05]  /*1f70*/  VIMNMX R7, PT, PT, R5, R8, PT ;  /* 0x0000000805077248 */ /* 0x001fca0003fe0100 */
[----:B------:R-:W-:Y:S01]  /*1f80*/  STG.E desc[UR6][R2.64], R7 ;  /* 0x0000000702007986 */ /* 0x000fe2000c101906 */
[----:B------:R-:W-:Y:S05]  /*1f90*/  EXIT ;  /* 0x000000000000794d */ /* 0x000fea0003800000 */
.L_x_15:
[----:B------:R-:W-:-:S00]  /*1fa0*/  BRA `(.L_x_15) ;  /* 0xfffffffc00fc7947 */ /* 0x000fc0000383ffff */
[----:B------:R-:W-:-:S00]  /*1fb0*/  NOP ;  /* 0x0000000000007918 */ /* 0x000fc00000000000 */
        /* <DEDUP_REMOVED lines=12> */
.L_x_32:


//--------------------- .text.dilation            --------------------------
	.section	.text.dilation,"ax",@progbits
	.align	128
        .global         dilation
        .type           dilation,@function
        .size           dilation,(.L_x_33 - dilation)
        .other          dilation,@"STO_CUDA_ENTRY STV_DEFAULT"
dilation:
.text.dilation:
        /* <DEDUP_REMOVED lines=39> */
.L_x_20:
        /* <DEDUP_REMOVED lines=23> */
[----:B---3--:R-:W-:-:S04]  /*03e0*/  @P1 VIMNMX R17, PT, PT, R16, R19, !PT ;  /* 0x0000001310111248 */ /* 0x008fc80007fe0100 */
[----:B----4-:R-:W-:Y:S01]  /*03f0*/  VIMNMX R19, PT, PT, R18, R17, !PT ;  /* 0x0000001112137248 */ /* 0x010fe20007fe0100 */
[----:B------:R-:W-:Y:S01]  /*0400*/  @P1 STS [R10+0xc], R17 ;  /* 0x00000c110a001388 */ /* 0x000fe20000000800 */
[----:B------:R-:W-:Y:S02]  /*0410*/  ISETP.NE.AND P1, PT, R9, RZ, PT ;  /* 0x000000ff0900720c */ /* 0x000fe40003f25270 */
[----:B-----5:R-:W-:Y:S01]  /*0420*/  VIMNMX R21, PT, PT, R19, R20, !PT ;  /* 0x0000001413157248 */ /* 0x020fe20007fe0100 */
[----:B------:R-:W-:Y:S03]  /*0430*/  STS [R10+0x8], R19 ;  /* 0x000008130a007388 */ /* 0x000fe60000000800 */
[----:B------:R-:W-:Y:S01]  /*0440*/  VIMNMX R23, PT, PT, R21, R22, !PT ;  /* 0x0000001615177248 */ /* 0x000fe20007fe0100 */
[----:B------:R-:W-:Y:S03]  /*0450*/  STS [R10+0x4], R21 ;  /* 0x000004150a007388 */ /* 0x000fe60000000800 */
[----:B-1----:R-:W-:Y:S01]  /*0460*/  VIMNMX R7, PT, PT, R23, R26, !PT ;  /* 0x0000001a17077248 */ /* 0x002fe20007fe0100 */
[----:B------:R-:W-:Y:S03]  /*0470*/  STS [R10], R23 ;  /* 0x000000170a007388 */ /* 0x000fe60000000800 */
[----:B------:R-:W-:Y:S01]  /*0480*/  VIMNMX R12, PT, PT, R7, R12, !PT ;  /* 0x0000000c070c7248 */ /* 0x000fe20007fe0100 */
[----:B------:R-:W-:Y:S03]  /*0490*/  STS [R10+-0x4], R7 ;  /* 0xfffffc070a007388 */ /* 0x000fe60000000800 */
[----:B------:R-:W-:Y:S01]  /*04a0*/  VIMNMX R11, PT, PT, R12, R11, !PT ;  /* 0x0000000b0c0b7248 */ /* 0x000fe20007fe0100 */
[----:B------:R-:W-:Y:S03]  /*04b0*/  STS [R10+-0x8], R12 ;  /* 0xfffff80c0a007388 */ /* 0x000fe60000000800 */
[----:B------:R-:W-:Y:S01]  /*04c0*/  VIMNMX R13, PT, PT, R11, R13, !PT ;  /* 0x0000000d0b0d7248 */ /* 0x000fe20007fe0100 */
[----:B------:R-:W-:Y:S04]  /*04d0*/  STS [R10+-0xc], R11 ;  /* 0xfffff40b0a007388 */ /* 0x000fe80000000800 */
[----:B------:R0:W-:Y:S02]  /*04e0*/  STS [R10+-0x10], R13 ;  /* 0xfffff00d0a007388 */ /* 0x0001e40000000800 */
[----:B0-----:R-:W-:Y:S01]  /*04f0*/  VIADD R10, R10, 0xffffffe0 ;  /* 0xffffffe00a0a7836 */ /* 0x001fe20000000000 */
[----:B------:R-:W-:Y:S06]  /*0500*/  @P1 BRA `(.L_x_20) ;  /* 0xfffffffc00581947 */ /* 0x000fec000383ffff */
.L_x_19:
        /* <DEDUP_REMOVED lines=33> */
[----:B--2---:R-:W-:-:S05]  /*0720*/  @P1 VIMNMX R10, PT, PT, R10, R11, !PT ;  /* 0x0000000b0a0a1248 */ /* 0x004fca0007fe0100 */
[----:B------:R-:W-:Y:S04]  /*0730*/  @P1 STS [R15+-0x4], R10 ;  /* 0xfffffc0a0f001388 */ /* 0x000fe80000000800 */
[----:B----4-:R-:W-:Y:S04]  /*0740*/  @!P1 STS [R9+-0x4], R8 ;  /* 0xfffffc0809009388 */ /* 0x010fe80000000800 */
[----:B-1----:R-:W3:Y:S01]  /*0750*/  @P2 LDS R7, [R15+-0x4] ;  /* 0xfffffc000f072984 */ /* 0x002ee20000000800 */
[----:B------:R-:W-:Y:S01]  /*0760*/  ISETP.NE.AND P1, PT, R2, R3, PT ;  /* 0x000000030200720c */ /* 0x000fe20003f25270 */
[----:B------:R-:W-:-:S05]  /*0770*/  VIADD R2, R5, 0xfffffffd ;  /* 0xfffffffd05027836 */ /* 0x000fca0000000000 */
[----:B------:R-:W-:Y:S02]  /*0780*/  ISETP.NE.AND P3, PT, R2, R3, PT ;  /* 0x000000030200720c */ /* 0x000fe40003f65270 */
[----:B---3--:R-:W-:-:S05]  /*0790*/  @P2 VIMNMX R7, PT, PT, R12, R7, !PT ;  /* 0x000000070c072248 */ /* 0x008fca0007fe0100 */
[----:B------:R0:W-:Y:S01]  /*07a0*/  @P2 STS [R15+-0x8], R7 ;  /* 0xfffff8070f002388 */ /* 0x0001e20000000800 */
[----:B------:R-:W-:-:S05]  /*07b0*/  @!P2 IMAD.MOV.U32 R7, RZ, RZ, R12 ;  /* 0x000000ffff07a224 */ /* 0x000fca00078e000c */
[----:B-----5:R-:W-:-:S05]  /*07c0*/  @P1 VIMNMX R2, PT, PT, R16, R7, !PT ;  /* 0x0000000710021248 */ /* 0x020fca0007fe0100 */
[----:B------:R0:W-:Y:S01]  /*07d0*/  @P1 STS [R15+-0xc], R2 ;  /* 0xfffff4020f001388 */ /* 0x0001e20000000800 */
[----:B------:R-:W-:-:S05]  /*07e0*/  @!P1 IMAD.MOV.U32 R2, RZ, RZ, R16 ;  /* 0x000000ffff029224 */ /* 0x000fca00078e0010 */
[----:B------:R-:W-:Y:S01]  /*07f0*/  @P3 VIMNMX R6, PT, PT, R13, R2, !PT ;  /* 0x000000020d063248 */ /* 0x000fe20007fe0100 */
[----:B------:R0:W-:Y:S04]  /*0800*/  @!P2 STS [R15+-0x8], R12 ;  /* 0xfffff80c0f00a388 */ /* 0x0001e80000000800 */
[----:B------:R0:W-:Y:S04]  /*0810*/  @P3 STS [R15+-0x10], R6 ;  /* 0xfffff0060f003388 */ /* 0x0001e80000000800 */
[----:B------:R0:W-:Y:S04]  /*0820*/  @!P1 STS [R15+-0xc], R16 ;  /* 0xfffff4100f009388 */ /* 0x0001e80000000800 */
[----:B------:R0:W-:Y:S01]  /*0830*/  @!P3 STS [R15+-0x10], R13 ;  /* 0xfffff00d0f00b388 */ /* 0x0001e20000000800 */
[----:B------:R-:W-:-:S07]  /*0840*/  VIADD R5, R5, 0xfffffffc ;  /* 0xfffffffc05057836 */ /* 0x000fce0000000000 */
.L_x_21:
        /* <DEDUP_REMOVED lines=30> */
[----:B---3--:R-:W-:-:S05]  /*0a30*/  @P1 VIMNMX R2, PT, PT, R2, R11, !PT ;  /* 0x0000000b02021248 */ /* 0x008fca0007fe0100 */
[----:B------:R-:W-:Y:S04]  /*0a40*/  @P1 STS [R13+-0x4], R2 ;  /* 0xfffffc020d001388 */ /* 0x000fe80000000800 */
[----:B----4-:R-:W-:Y:S04]  /*0a50*/  @!P1 STS [R9+-0x4], R8 ;  /* 0xfffffc0809009388 */ /* 0x010fe80000000800 */
[----:B------:R-:W2:Y:S02]  /*0a60*/  @P2 LDS R7, [R13+-0x4] ;  /* 0xfffffc000d072984 */ /* 0x000ea40000000800 */
[----:B--2---:R-:W-:-:S05]  /*0a70*/  @P2 VIMNMX R7, PT, PT, R10, R7, !PT ;  /* 0x000000070a072248 */ /* 0x004fca0007fe0100 */
[----:B------:R0:W-:Y:S04]  /*0a80*/  @P2 STS [R13+-0x8], R7 ;  /* 0xfffff8070d002388 */ /* 0x0001e80000000800 */
[----:B------:R0:W-:Y:S02]  /*0a90*/  @!P2 STS [R13+-0x8], R10 ;  /* 0xfffff80a0d00a388 */ /* 0x0001e40000000800 */
.L_x_22:
        /* <DEDUP_REMOVED lines=23> */
[----:B--2---:R-:W-:-:S05]  /*0c10*/  @P0 VIMNMX R2, PT, PT, R6, R11, !PT ;  /* 0x0000000b06020248 */ /* 0x004fca0007fe0100 */
[----:B------:R1:W-:Y:S04]  /*0c20*/  @P0 STS [R5+-0x4], R2 ;  /* 0xfffffc0205000388 */ /* 0x0003e80000000800 */
[----:B---3--:R1:W-:Y:S01]  /*0c30*/  @!P0 STS [R3+-0x4], R8 ;  /* 0xfffffc0803008388 */ /* 0x0083e20000000800 */
[----:B------:R-:W-:Y:S05]  /*0c40*/  BRA `(.L_x_18) ;  /* 0x0000000800387947 */ /* 0x000fea0003800000 */
.L_x_17:
        /* <DEDUP_REMOVED lines=20> */
.L_x_23:
        /* <DEDUP_REMOVED lines=27> */
.L_x_25:
        /* <DEDUP_REMOVED lines=16> */
[----:B-1----:R-:W-:-:S04]  /*1040*/  VIMNMX R11, PT, PT, R11, R12, !PT ;  /* 0x0000000c0b0b7248 */ /* 0x002fc80007fe0100 */
[----:B--2---:R-:W-:Y:S01]  /*1050*/  VIMNMX R13, PT, PT, R11, R16, !PT ;  /* 0x000000100b0d7248 */ /* 0x004fe20007fe0100 */
[----:B------:R-:W-:Y:S03]  /*1060*/  STS [R10+-0xc], R11 ;  /* 0xfffff40b0a007388 */ /* 0x000fe60000000800 */
[----:B---3--:R-:W-:Y:S01]  /*1070*/  VIMNMX R15, PT, PT, R13, R18, !PT ;  /* 0x000000120d0f7248 */ /* 0x008fe20007fe0100 */
[----:B------:R-:W-:Y:S03]  /*1080*/  STS [R10+-0x8], R13 ;  /* 0xfffff80d0a007388 */ /* 0x000fe60000000800 */
[----:B----4-:R-:W-:Y:S01]  /*1090*/  VIMNMX R19, PT, PT, R15, R20, !PT ;  /* 0x000000140f137248 */ /* 0x010fe20007fe0100 */
[----:B------:R-:W-:Y:S03]  /*10a0*/  STS [R10+-0x4], R15 ;  /* 0xfffffc0f0a007388 */ /* 0x000fe60000000800 */
[----:B-----5:R-:W-:Y:S01]  /*10b0*/  VIMNMX R21, PT, PT, R19, R22, !PT ;  /* 0x0000001613157248 */ /* 0x020fe20007fe0100 */
[----:B------:R-:W-:Y:S03]  /*10c0*/  STS [R10], R19 ;  /* 0x000000130a007388 */ /* 0x000fe60000000800 */
[----:B------:R-:W-:Y:S01]  /*10d0*/  VIMNMX R23, PT, PT, R21, R24, !PT ;  /* 0x0000001815177248 */ /* 0x000fe20007fe0100 */
[----:B------:R-:W-:Y:S03]  /*10e0*/  STS [R10+0x4], R21 ;  /* 0x000004150a007388 */ /* 0x000fe60000000800 */
[----:B------:R-:W-:Y:S01]  /*10f0*/  VIMNMX R25, PT, PT, R23, R26, !PT ;  /* 0x0000001a17197248 */ /* 0x000fe20007fe0100 */
[----:B------:R-:W-:Y:S03]  /*1100*/  STS [R10+0x8], R23 ;  /* 0x000008170a007388 */ /* 0x000fe60000000800 */
[----:B------:R-:W-:Y:S01]  /*1110*/  VIMNMX R7, PT, PT, R25, R28, !PT ;  /* 0x0000001c19077248 */ /* 0x000fe20007fe0100 */
[----:B------:R-:W-:Y:S04]  /*1120*/  STS [R10+0xc], R25 ;  /* 0x00000c190a007388 */ /* 0x000fe80000000800 */
[----:B------:R0:W-:Y:S02]  /*1130*/  STS [R10+0x10], R7 ;  /* 0x000010070a007388 */ /* 0x0001e40000000800 */
[----:B0-----:R-:W-:Y:S01]  /*1140*/  VIADD R10, R10, 0x20 ;  /* 0x000000200a0a7836 */ /* 0x001fe20000000000 */
[----:B------:R-:W-:Y:S06]  /*1150*/  @P0 BRA `(.L_x_25) ;  /* 0xfffffffc00780947 */ /* 0x000fec000383ffff */
[----:B------:R-:W-:-:S07]  /*1160*/  VIADD R8, R8, 0x1 ;  /* 0x0000000108087836 */ /* 0x000fce0000000000 */
.L_x_24:
        /* <DEDUP_REMOVED lines=20> */
[----:B--2---:R-:W-:-:S04]  /*12b0*/  VIMNMX R10, PT, PT, R5, R10, !PT ;  /* 0x0000000a050a7248 */ /* 0x004fc80007fe0100 */
[----:B---3--:R-:W-:Y:S01]  /*12c0*/  VIMNMX R12, PT, PT, R10, R11, !PT ;  /* 0x0000000b0a0c7248 */ /* 0x008fe20007fe0100 */
[----:B------:R0:W-:Y:S03]  /*12d0*/  STS [R9], R10 ;  /* 0x0000000a09007388 */ /* 0x0001e60000000800 */
[----:B----4-:R-:W-:Y:S01]  /*12e0*/  VIMNMX R16, PT, PT, R12, R13, !PT ;  /* 0x0000000d0c107248 */ /* 0x010fe20007fe0100 */
[----:B------:R0:W-:Y:S03]  /*12f0*/  STS [R9+0x4], R12 ;  /* 0x0000040c09007388 */ /* 0x0001e60000000800 */
[----:B-----5:R-:W-:Y:S01]  /*1300*/  VIMNMX R18, PT, PT, R16, R15, !PT ;  /* 0x0000000f10127248 */ /* 0x020fe20007fe0100 */
[----:B------:R0:W-:Y:S04]  /*1310*/  STS [R9+0x8], R16 ;  /* 0x0000081009007388 */ /* 0x0001e80000000800 */
[----:B------:R0:W-:Y:S02]  /*1320*/  STS [R9+0xc], R18 ;  /* 0x00000c1209007388 */ /* 0x0001e40000000800 */
.L_x_26:
        /* <DEDUP_REMOVED lines=25> */
[----:B--2---:R-:W-:-:S04]  /*14c0*/  @P0 VIMNMX R3, PT, PT, R10, R3, !PT ;  /* 0x000000030a030248 */ /* 0x004fc80007fe0100 */
[----:B---3--:R-:W-:Y:S01]  /*14d0*/  @P0 VIMNMX R2, PT, PT, R16, R3, !PT ;  /* 0x0000000310020248 */ /* 0x008fe20007fe0100 */
[----:B------:R-:W-:Y:S04]  /*14e0*/  @P0 STS [R9], R3 ;  /* 0x0000000309000388 */ /* 0x000fe80000000800 */
[----:B------:R-:W-:Y:S04]  /*14f0*/  @P0 STS [R9+0x4], R2 ;  /* 0x0000040209000388 */ /* 0x000fe80000000800 */
[----:B-1----:R-:W4:Y:S02]  /*1500*/  @!P1 LDS R5, [R8+-0x4] ;  /* 0xfffffc0008059984 */ /* 0x002f240000000800 */
[----:B----4-:R-:W-:-:S05]  /*1510*/  @!P1 VIMNMX R5, PT, PT, R4, R5, !PT ;  /* 0x0000000504059248 */ /* 0x010fca0007fe0100 */
[----:B------:R2:W-:Y:S02]  /*1520*/  @!P1 STS [R8], R5 ;  /* 0x0000000508009388 */ /* 0x0005e40000000800 */
.L_x_18:
[----:B------:R-:W-:Y:S05]  /*1530*/  BSYNC.RECONVERGENT B0 ;  /* 0x0000000000007941 */ /* 0x000fea0003800200 */
.L_x_16:
        /* <DEDUP_REMOVED lines=26> */
.L_x_28:
        /* <DEDUP_REMOVED lines=25> */
[----:B0-----:R-:W-:Y:S01]  /*1870*/  @!P6 VIMNMX R15, PT, PT, R6, R7, !PT ;  /* 0x00000007060fe248 */ /* 0x001fe20007fe0100 */
[----:B---3--:R-:W-:-:S05]  /*1880*/  IMAD.WIDE R6, R19, 0x4, R2 ;  /* 0x0000000413067825 */ /* 0x008fca00078e0202 */
[----:B------:R-:W-:Y:S01]  /*1890*/  @!P6 STG.E desc[UR6][R6.64], R15 ;  /* 0x0000000f0600e986 */ /* 0x000fe2000c101906 */
[----:B------:R-:W-:Y:S02]  /*18a0*/  ISETP.GE.AND P6, PT, R18, UR8, PT ;  /* 0x0000000812007c0c */ /* 0x000fe4000bfc6270 */
[----:B-1----:R-:W-:Y:S01]  /*18b0*/  @!P1 VIMNMX R17, PT, PT, R12, R17, !PT ;  /* 0x000000110c119248 */ /* 0x002fe20007fe0100 */
        /* <DEDUP_REMOVED lines=12> */
[----:B0-----:R-:W-:-:S05]  /*1980*/  @!P4 VIMNMX R21, PT, PT, R18, R21, !PT ;  /* 0x000000151215c248 */ /* 0x001fca0007fe0100 */
[----:B------:R0:W-:Y:S01]  /*1990*/  @!P4 STG.E desc[UR6][R6.64+0x10], R21 ;  /* 0x000010150600c986 */ /* 0x0001e2000c101906 */
[----:B-1----:R-:W-:-:S05]  /*19a0*/  @!P2 VIMNMX R19, PT, PT, R12, R19, !PT ;  /* 0x000000130c13a248 */ /* 0x002fca0007fe0100 */
[----:B------:R0:W-:Y:S01]  /*19b0*/  @!P2 STG.E desc[UR6][R6.64+0x8], R19 ;  /* 0x000008130600a986 */ /* 0x0001e2000c101906 */
[----:B--2---:R-:W-:Y:S02]  /*19c0*/  @!P3 VIMNMX R15, PT, PT, R14, R15, !PT ;  /* 0x0000000f0e0fb248 */ /* 0x004fe40007fe0100 */
[----:B---3--:R-:W-:-:S03]  /*19d0*/  @!P5 VIMNMX R17, PT, PT, R20, R17, !PT ;  /* 0x000000111411d248 */ /* 0x008fc60007fe0100 */
[----:B------:R0:W-:Y:S01]  /*19e0*/  @!P3 STG.E desc[UR6][R6.64+0xc], R15 ;  /* 0x00000c0f0600b986 */ /* 0x0001e2000c101906 */
[----:B----4-:R-:W-:-:S03]  /*19f0*/  @!P6 VIMNMX R23, PT, PT, R22, R23, !PT ;  /* 0x000000171617e248 */ /* 0x010fc60007fe0100 */
[----:B------:R0:W-:Y:S04]  /*1a00*/  @!P5 STG.E desc[UR6][R6.64+0x14], R17 ;  /* 0x000014110600d986 */ /* 0x0001e8000c101906 */
[----:B------:R0:W-:Y:S01]  /*1a10*/  @!P6 STG.E desc[UR6][R6.64+0x18], R23 ;  /* 0x000018170600e986 */ /* 0x0001e2000c101906 */
[----:B-----5:R-:W-:-:S05]  /*1a20*/  @!P1 VIMNMX R25, PT, PT, R24, R25, !PT ;  /* 0x0000001918199248 */ /* 0x020fca0007fe0100 */
[----:B------:R0:W-:Y:S01]  /*1a30*/  @!P1 STG.E desc[UR6][R6.64+0x1c], R25 ;  /* 0x00001c1906009986 */ /* 0x0001e2000c101906 */
[----:B------:R-:W-:-:S13]  /*1a40*/  ISETP.NE.AND P1, PT, R9, UR4, PT ;  /* 0x0000000409007c0c */ /* 0x000fda000bf25270 */
[----:B0-----:R-:W-:Y:S05]  /*1a50*/  @P1 BRA `(.L_x_28) ;  /* 0xfffffffc00201947 */ /* 0x001fea000383ffff */
.L_x_27:
        /* <DEDUP_REMOVED lines=31> */
[----:B-1----:R-:W-:Y:S02]  /*1c50*/  @!P0 VIMNMX R7, PT, PT, R6, R7, !PT ;  /* 0x0000000706078248 */ /* 0x002fe40007fe0100 */
[----:B--2---:R-:W-:-:S03]  /*1c60*/  @!P1 VIMNMX R11, PT, PT, R10, R11, !PT ;  /* 0x0000000b0a0b9248 */ /* 0x004fc60007fe0100 */
[----:B------:R1:W-:Y:S01]  /*1c70*/  @!P0 STG.E desc[UR6][R2.64], R7 ;  /* 0x0000000702008986 */ /* 0x0003e2000c101906 */
[----:B0-----:R-:W-:-:S03]  /*1c80*/  @!P2 VIMNMX R13, PT, PT, R12, R13, !PT ;  /* 0x0000000d0c0da248 */ /* 0x001fc60007fe0100 */
[----:B------:R1:W-:Y:S01]  /*1c90*/  @!P1 STG.E desc[UR6][R2.64+0x4], R11 ;  /* 0x0000040b02009986 */ /* 0x0003e2000c101906 */
[----:B---3--:R-:W-:-:S03]  /*1ca0*/  @!P3 VIMNMX R15, PT, PT, R14, R15, !PT ;  /* 0x0000000f0e0fb248 */ /* 0x008fc60007fe0100 */
[----:B------:R1:W-:Y:S04]  /*1cb0*/  @!P2 STG.E desc[UR6][R2.64+0x8], R13 ;  /* 0x0000080d0200a986 */ /* 0x0003e8000c101906 */
[----:B------:R1:W-:Y:S02]  /*1cc0*/  @!P3 STG.E desc[UR6][R2.64+0xc], R15 ;  /* 0x00000c0f0200b986 */ /* 0x0003e4000c101906 */
.L_x_29:
        /* <DEDUP_REMOVED lines=21> */
[----:B-1----:R-:W-:-:S02]  /*1e20*/  @!P0 VIMNMX R7, PT, PT, R6, R7, !PT ;  /* 0x0000000706078248 */ /* 0x002fc40007fe0100 */
[----:B--2---:R-:W-:-:S03]  /*1e30*/  @!P1 VIMNMX R11, PT, PT, R10, R11, !PT ;  /* 0x0000000b0a0b9248 */ /* 0x004fc60007fe0100 */
[----:B------:R0:W-:Y:S04]  /*1e40*/  @!P0 STG.E desc[UR6][R2.64], R7 ;  /* 0x0000000702008986 */ /* 0x0001e8000c101906 */
[----:B------:R0:W-:Y:S02]  /*1e50*/  @!P1 STG.E desc[UR6][R2.64+0x4], R11 ;  /* 0x0000040b02009986 */ /* 0x0001e4000c101906 */
.L_x_30:
        /* <DEDUP_REMOVED lines=17> */
[----:B0-----:R-:W-:-:S05]  /*1f70*/  VIMNMX R7, PT, PT, R5, R8, !PT ;  /* 0x0000000805077248 */ /* 0x001fca0007fe0100 */
[----:B------:R-:W-:Y:S01]  /*1f80*/  STG.E desc[UR6][R2.64], R7 ;  /* 0x0000000702007986 */ /* 0x000fe2000c101906 */
[----:B------:R-:W-:Y:S05]  /*1f90*/  EXIT ;  /* 0x000000000000794d */ /* 0x000fea0003800000 */
.L_x_31:
        /* <DEDUP_REMOVED lines=14> */
.L_x_33:


//--------------------- .nv.shared.erosion        --------------------------
	.section	.nv.shared.erosion,"aw",@nobits
	.sectionflags	@""
	.align	16
	.zero		1024


//--------------------- .nv.shared.reserved.0     --------------------------
	.section	.nv.shared.reserved.0,"aw",@nobits
	.weak		__nv_reservedSMEM_offset_0_alias
	.size		__nv_reservedSMEM_offset_0_alias, 0, 64
	.other		__nv_reservedSMEM_offset_0_alias,@"STO_CUDA_RESERVED_SHARED STV_DEFAULT"
__nv_reservedSMEM_offset_0_alias:
	.zero		0
	.zero		64


//--------------------- .nv.shared.dilation       --------------------------
	.section	.nv.shared.dilation,"aw",@nobits
	.sectionflags	@""
	.align	16
	.zero		1024


//--------------------- .nv.constant0.erosion     --------------------------
	.section	.nv.constant0.erosion,"a",@progbits
	.sectionflags	@""
	.align	4
.nv.constant0.erosion:
	.zero		928


//--------------------- .nv.constant0.dilation    --------------------------
	.section	.nv.constant0.dilation,"a",@progbits
	.sectionflags	@""
	.align	4
.nv.constant0.dilation:
	.zero		928


//--------------------- SYMBOLS --------------------------

	.type		.nv.reservedSmem.offset0,@object
	.size		.nv.reservedSmem.offset0,0x4
	.type		.nv.reservedSmem.cap,@object
	.size		.nv.reservedSmem.cap,0x4
